//
// Generated by NVIDIA NVVM Compiler
//
// Compiler Build ID: CL-36424714
// Cuda compilation tools, release 13.0, V13.0.88
// Based on NVVM 20.0.0
//

.version 9.0
.target sm_100
.address_size 64

	// .globl	_Z13compute_triadiiPKfS0_Pf

.visible .entry _Z13compute_triadiiPKfS0_Pf(
	.param .u32 _Z13compute_triadiiPKfS0_Pf_param_0,
	.param .u32 _Z13compute_triadiiPKfS0_Pf_param_1,
	.param .u64 .ptr .align 1 _Z13compute_triadiiPKfS0_Pf_param_2,
	.param .u64 .ptr .align 1 _Z13compute_triadiiPKfS0_Pf_param_3,
	.param .u64 .ptr .align 1 _Z13compute_triadiiPKfS0_Pf_param_4
)
{
	.reg .pred 	%p<11>;
	.reg .b32 	%r<114>;
	.reg .b32 	%f<112>;
	.reg .b64 	%rd<81>;

	ld.param.u32 	%r69, [_Z13compute_triadiiPKfS0_Pf_param_0];
	ld.param.u32 	%r70, [_Z13compute_triadiiPKfS0_Pf_param_1];
	ld.param.u64 	%rd10, [_Z13compute_triadiiPKfS0_Pf_param_2];
	ld.param.u64 	%rd11, [_Z13compute_triadiiPKfS0_Pf_param_3];
	cvta.to.global.u64 	%rd1, %rd11;
	cvta.to.global.u64 	%rd2, %rd10;
	mov.u32 	%r1, %tid.x;
	mov.u32 	%r71, %ctaid.x;
	mov.u32 	%r72, %ntid.x;
	mul.lo.s32 	%r2, %r71, %r72;
	add.s32 	%r3, %r2, %r1;
	setp.ge.u32 	%p1, %r3, %r70;
	@%p1 bra 	$L__BB0_15;
	setp.eq.s32 	%p2, %r69, 0;
	mov.f32 	%f111, 0f00000000;
	@%p2 bra 	$L__BB0_14;
	add.s32 	%r74, %r69, -1;
	and.b32  	%r4, %r69, 15;
	setp.lt.u32 	%p3, %r74, 15;
	mov.f32 	%f111, 0f00000000;
	mov.b32 	%r110, 0;
	@%p3 bra 	$L__BB0_5;
	and.b32  	%r110, %r69, -16;
	neg.s32 	%r108, %r110;
	mad.lo.s32 	%r106, %r69, 15, %r3;
	mad.lo.s32 	%r105, %r69, 14, %r3;
	mad.lo.s32 	%r104, %r69, 13, %r3;
	mad.lo.s32 	%r103, %r69, 12, %r3;
	mad.lo.s32 	%r102, %r69, 11, %r3;
	mad.lo.s32 	%r101, %r69, 10, %r3;
	mad.lo.s32 	%r100, %r69, 9, %r3;
	shl.b32 	%r75, %r69, 3;
	add.s32 	%r99, %r3, %r75;
	mad.lo.s32 	%r98, %r69, 7, %r3;
	mad.lo.s32 	%r97, %r69, 6, %r3;
	mad.lo.s32 	%r96, %r69, 5, %r3;
	shl.b32 	%r76, %r69, 2;
	add.s32 	%r95, %r3, %r76;
	mad.lo.s32 	%r94, %r69, 3, %r3;
	shl.b32 	%r77, %r69, 1;
	add.s32 	%r93, %r3, %r77;
	add.s64 	%rd79, %rd1, 32;
	add.s32 	%r78, %r1, %r69;
	add.s32 	%r92, %r78, %r2;
	mov.f32 	%f111, 0f00000000;
	mov.u32 	%r107, %r3;
$L__BB0_4:
	.pragma "nounroll";
	mul.wide.u32 	%rd12, %r107, 4;
	add.s64 	%rd13, %rd2, %rd12;
	ld.global.f32 	%f18, [%rd13];
	ld.global.f32 	%f19, [%rd79+-32];
	fma.rn.f32 	%f20, %f18, %f19, %f111;
	mul.wide.u32 	%rd14, %r92, 4;
	add.s64 	%rd15, %rd2, %rd14;
	ld.global.f32 	%f21, [%rd15];
	ld.global.f32 	%f22, [%rd79+-28];
	fma.rn.f32 	%f23, %f21, %f22, %f20;
	mul.wide.u32 	%rd16, %r93, 4;
	add.s64 	%rd17, %rd2, %rd16;
	ld.global.f32 	%f24, [%rd17];
	ld.global.f32 	%f25, [%rd79+-24];
	fma.rn.f32 	%f26, %f24, %f25, %f23;
	mul.wide.u32 	%rd18, %r94, 4;
	add.s64 	%rd19, %rd2, %rd18;
	ld.global.f32 	%f27, [%rd19];
	ld.global.f32 	%f28, [%rd79+-20];
	fma.rn.f32 	%f29, %f27, %f28, %f26;
	mul.wide.u32 	%rd20, %r95, 4;
	add.s64 	%rd21, %rd2, %rd20;
	ld.global.f32 	%f30, [%rd21];
	ld.global.f32 	%f31, [%rd79+-16];
	fma.rn.f32 	%f32, %f30, %f31, %f29;
	mul.wide.u32 	%rd22, %r96, 4;
	add.s64 	%rd23, %rd2, %rd22;
	ld.global.f32 	%f33, [%rd23];
	ld.global.f32 	%f34, [%rd79+-12];
	fma.rn.f32 	%f35, %f33, %f34, %f32;
	mul.wide.u32 	%rd24, %r97, 4;
	add.s64 	%rd25, %rd2, %rd24;
	ld.global.f32 	%f36, [%rd25];
	ld.global.f32 	%f37, [%rd79+-8];
	fma.rn.f32 	%f38, %f36, %f37, %f35;
	mul.wide.u32 	%rd26, %r98, 4;
	add.s64 	%rd27, %rd2, %rd26;
	ld.global.f32 	%f39, [%rd27];
	ld.global.f32 	%f40, [%rd79+-4];
	fma.rn.f32 	%f41, %f39, %f40, %f38;
	mul.wide.u32 	%rd28, %r99, 4;
	add.s64 	%rd29, %rd2, %rd28;
	ld.global.f32 	%f42, [%rd29];
	ld.global.f32 	%f43, [%rd79];
	fma.rn.f32 	%f44, %f42, %f43, %f41;
	mul.wide.u32 	%rd30, %r100, 4;
	add.s64 	%rd31, %rd2, %rd30;
	ld.global.f32 	%f45, [%rd31];
	ld.global.f32 	%f46, [%rd79+4];
	fma.rn.f32 	%f47, %f45, %f46, %f44;
	mul.wide.u32 	%rd32, %r101, 4;
	add.s64 	%rd33, %rd2, %rd32;
	ld.global.f32 	%f48, [%rd33];
	ld.global.f32 	%f49, [%rd79+8];
	fma.rn.f32 	%f50, %f48, %f49, %f47;
	mul.wide.u32 	%rd34, %r102, 4;
	add.s64 	%rd35, %rd2, %rd34;
	ld.global.f32 	%f51, [%rd35];
	ld.global.f32 	%f52, [%rd79+12];
	fma.rn.f32 	%f53, %f51, %f52, %f50;
	mul.wide.u32 	%rd36, %r103, 4;
	add.s64 	%rd37, %rd2, %rd36;
	ld.global.f32 	%f54, [%rd37];
	ld.global.f32 	%f55, [%rd79+16];
	fma.rn.f32 	%f56, %f54, %f55, %f53;
	mul.wide.u32 	%rd38, %r104, 4;
	add.s64 	%rd39, %rd2, %rd38;
	ld.global.f32 	%f57, [%rd39];
	ld.global.f32 	%f58, [%rd79+20];
	fma.rn.f32 	%f59, %f57, %f58, %f56;
	mul.wide.u32 	%rd40, %r105, 4;
	add.s64 	%rd41, %rd2, %rd40;
	ld.global.f32 	%f60, [%rd41];
	ld.global.f32 	%f61, [%rd79+24];
	fma.rn.f32 	%f62, %f60, %f61, %f59;
	mul.wide.u32 	%rd42, %r106, 4;
	add.s64 	%rd43, %rd2, %rd42;
	ld.global.f32 	%f63, [%rd43];
	ld.global.f32 	%f64, [%rd79+28];
	fma.rn.f32 	%f111, %f63, %f64, %f62;
	add.s32 	%r108, %r108, 16;
	shl.b32 	%r79, %r69, 4;
	add.s32 	%r107, %r107, %r79;
	add.s32 	%r106, %r106, %r79;
	add.s32 	%r105, %r105, %r79;
	add.s32 	%r104, %r104, %r79;
	add.s32 	%r103, %r103, %r79;
	add.s32 	%r102, %r102, %r79;
	add.s32 	%r101, %r101, %r79;
	add.s32 	%r100, %r100, %r79;
	add.s32 	%r99, %r99, %r79;
	add.s32 	%r98, %r98, %r79;
	add.s32 	%r97, %r97, %r79;
	add.s32 	%r96, %r96, %r79;
	add.s32 	%r95, %r95, %r79;
	add.s32 	%r94, %r94, %r79;
	add.s32 	%r93, %r93, %r79;
	add.s64 	%rd79, %rd79, 64;
	add.s32 	%r92, %r92, %r79;
	setp.ne.s32 	%p4, %r108, 0;
	@%p4 bra 	$L__BB0_4;
$L__BB0_5:
	setp.eq.s32 	%p5, %r4, 0;
	@%p5 bra 	$L__BB0_14;
	and.b32  	%r57, %r69, 7;
	setp.lt.u32 	%p6, %r4, 8;
	@%p6 bra 	$L__BB0_8;
	mad.lo.s32 	%r80, %r110, %r69, %r3;
	mul.wide.u32 	%rd44, %r80, 4;
	add.s64 	%rd45, %rd2, %rd44;
	ld.global.f32 	%f66, [%rd45];
	mul.wide.u32 	%rd46, %r110, 4;
	add.s64 	%rd47, %rd1, %rd46;
	ld.global.f32 	%f67, [%rd47];
	fma.rn.f32 	%f68, %f66, %f67, %f111;
	add.s32 	%r81, %r80, %r69;
	mul.wide.u32 	%rd48, %r81, 4;
	add.s64 	%rd49, %rd2, %rd48;
	ld.global.f32 	%f69, [%rd49];
	ld.global.f32 	%f70, [%rd47+4];
	fma.rn.f32 	%f71, %f69, %f70, %f68;
	add.s32 	%r82, %r81, %r69;
	mul.wide.u32 	%rd50, %r82, 4;
	add.s64 	%rd51, %rd2, %rd50;
	ld.global.f32 	%f72, [%rd51];
	ld.global.f32 	%f73, [%rd47+8];
	fma.rn.f32 	%f74, %f72, %f73, %f71;
	add.s32 	%r83, %r82, %r69;
	mul.wide.u32 	%rd52, %r83, 4;
	add.s64 	%rd53, %rd2, %rd52;
	ld.global.f32 	%f75, [%rd53];
	ld.global.f32 	%f76, [%rd47+12];
	fma.rn.f32 	%f77, %f75, %f76, %f74;
	add.s32 	%r84, %r83, %r69;
	mul.wide.u32 	%rd54, %r84, 4;
	add.s64 	%rd55, %rd2, %rd54;
	ld.global.f32 	%f78, [%rd55];
	ld.global.f32 	%f79, [%rd47+16];
	fma.rn.f32 	%f80, %f78, %f79, %f77;
	add.s32 	%r85, %r84, %r69;
	mul.wide.u32 	%rd56, %r85, 4;
	add.s64 	%rd57, %rd2, %rd56;
	ld.global.f32 	%f81, [%rd57];
	ld.global.f32 	%f82, [%rd47+20];
	fma.rn.f32 	%f83, %f81, %f82, %f80;
	add.s32 	%r86, %r85, %r69;
	mul.wide.u32 	%rd58, %r86, 4;
	add.s64 	%rd59, %rd2, %rd58;
	ld.global.f32 	%f84, [%rd59];
	ld.global.f32 	%f85, [%rd47+24];
	fma.rn.f32 	%f86, %f84, %f85, %f83;
	add.s32 	%r87, %r86, %r69;
	mul.wide.u32 	%rd60, %r87, 4;
	add.s64 	%rd61, %rd2, %rd60;
	ld.global.f32 	%f87, [%rd61];
	ld.global.f32 	%f88, [%rd47+28];
	fma.rn.f32 	%f111, %f87, %f88, %f86;
	add.s32 	%r110, %r110, 8;
$L__BB0_8:
	setp.eq.s32 	%p7, %r57, 0;
	@%p7 bra 	$L__BB0_14;
	and.b32  	%r60, %r69, 3;
	setp.lt.u32 	%p8, %r57, 4;
	@%p8 bra 	$L__BB0_11;
	mad.lo.s32 	%r88, %r110, %r69, %r3;
	mul.wide.u32 	%rd62, %r88, 4;
	add.s64 	%rd63, %rd2, %rd62;
	ld.global.f32 	%f90, [%rd63];
	mul.wide.u32 	%rd64, %r110, 4;
	add.s64 	%rd65, %rd1, %rd64;
	ld.global.f32 	%f91, [%rd65];
	fma.rn.f32 	%f92, %f90, %f91, %f111;
	add.s32 	%r89, %r88, %r69;
	mul.wide.u32 	%rd66, %r89, 4;
	add.s64 	%rd67, %rd2, %rd66;
	ld.global.f32 	%f93, [%rd67];
	ld.global.f32 	%f94, [%rd65+4];
	fma.rn.f32 	%f95, %f93, %f94, %f92;
	add.s32 	%r90, %r89, %r69;
	mul.wide.u32 	%rd68, %r90, 4;
	add.s64 	%rd69, %rd2, %rd68;
	ld.global.f32 	%f96, [%rd69];
	ld.global.f32 	%f97, [%rd65+8];
	fma.rn.f32 	%f98, %f96, %f97, %f95;
	add.s32 	%r91, %r90, %r69;
	mul.wide.u32 	%rd70, %r91, 4;
	add.s64 	%rd71, %rd2, %rd70;
	ld.global.f32 	%f99, [%rd71];
	ld.global.f32 	%f100, [%rd65+12];
	fma.rn.f32 	%f111, %f99, %f100, %f98;
	add.s32 	%r110, %r110, 4;
$L__BB0_11:
	setp.eq.s32 	%p9, %r60, 0;
	@%p9 bra 	$L__BB0_14;
	mul.wide.u32 	%rd72, %r110, 4;
	add.s64 	%rd80, %rd1, %rd72;
	mad.lo.s32 	%r113, %r110, %r69, %r3;
	neg.s32 	%r112, %r60;
$L__BB0_13:
	.pragma "nounroll";
	mul.wide.u32 	%rd73, %r113, 4;
	add.s64 	%rd74, %rd2, %rd73;
	ld.global.f32 	%f101, [%rd74];
	ld.global.f32 	%f102, [%rd80];
	fma.rn.f32 	%f111, %f101, %f102, %f111;
	add.s64 	%rd80, %rd80, 4;
	add.s32 	%r113, %r113, %r69;
	add.s32 	%r112, %r112, 1;
	setp.ne.s32 	%p10, %r112, 0;
	@%p10 bra 	$L__BB0_13;
$L__BB0_14:
	ld.param.u64 	%rd78, [_Z13compute_triadiiPKfS0_Pf_param_4];
	cvta.to.global.u64 	%rd75, %rd78;
	mul.wide.u32 	%rd76, %r3, 4;
	add.s64 	%rd77, %rd75, %rd76;
	st.global.f32 	[%rd77], %f111;
$L__BB0_15:
	ret;

}
	// .globl	_Z10set_vectorifPf
.visible .entry _Z10set_vectorifPf(
	.param .u32 _Z10set_vectorifPf_param_0,
	.param .f32 _Z10set_vectorifPf_param_1,
	.param .u64 .ptr .align 1 _Z10set_vectorifPf_param_2
)
{
	.reg .pred 	%p<3>;
	.reg .b32 	%r<7>;
	.reg .b32 	%f<3>;
	.reg .b64 	%rd<7>;

	ld.param.u32 	%r2, [_Z10set_vectorifPf_param_0];
	ld.param.f32 	%f1, [_Z10set_vectorifPf_param_1];
	ld.param.u64 	%rd2, [_Z10set_vectorifPf_param_2];
	cvta.to.global.u64 	%rd1, %rd2;
	mov.u32 	%r3, %tid.x;
	mov.u32 	%r4, %ctaid.x;
	mov.u32 	%r5, %ntid.x;
	mad.lo.s32 	%r1, %r4, %r5, %r3;
	setp.ge.u32 	%p1, %r1, %r2;
	@%p1 bra 	$L__BB1_4;
	setp.neu.f32 	%p2, %f1, 0f00000000;
	@%p2 bra 	$L__BB1_3;
	mul.wide.u32 	%rd5, %r1, 4;
	add.s64 	%rd6, %rd1, %rd5;
	st.global.f32 	[%rd6], %f1;
	bra.uni 	$L__BB1_4;
$L__BB1_3:
	add.s32 	%r6, %r1, 1;
	cvt.rn.f32.u32 	%f2, %r6;
	mul.wide.u32 	%rd3, %r1, 4;
	add.s64 	%rd4, %rd1, %rd3;
	st.global.f32 	[%rd4], %f2;
$L__BB1_4:
	ret;

}
	// .globl	_Z17set_matrix_rowmajiifPf
.visible .entry _Z17set_matrix_rowmajiifPf(
	.param .u32 _Z17set_matrix_rowmajiifPf_param_0,
	.param .u32 _Z17set_matrix_rowmajiifPf_param_1,
	.param .f32 _Z17set_matrix_rowmajiifPf_param_2,
	.param .u64 .ptr .align 1 _Z17set_matrix_rowmajiifPf_param_3
)
{
	.reg .pred 	%p<12>;
	.reg .b32 	%r<48>;
	.reg .b32 	%f<16>;
	.reg .b64 	%rd<33>;

	ld.param.u32 	%r18, [_Z17set_matrix_rowmajiifPf_param_0];
	ld.param.u32 	%r17, [_Z17set_matrix_rowmajiifPf_param_1];
	ld.param.u64 	%rd2, [_Z17set_matrix_rowmajiifPf_param_3];
	cvta.to.global.u64 	%rd1, %rd2;
	mov.u32 	%r19, %tid.x;
	mov.u32 	%r20, %ctaid.x;
	mov.u32 	%r21, %ntid.x;
	mad.lo.s32 	%r1, %r20, %r21, %r19;
	setp.ge.u32 	%p1, %r1, %r18;
	setp.eq.s32 	%p2, %r17, 0;
	or.pred  	%p3, %p1, %p2;
	@%p3 bra 	$L__BB2_12;
	mul.lo.s32 	%r2, %r17, %r1;
	add.s32 	%r23, %r17, -1;
	and.b32  	%r3, %r17, 7;
	setp.lt.u32 	%p4, %r23, 7;
	mov.b32 	%r46, 0;
	@%p4 bra 	$L__BB2_4;
	and.b32  	%r46, %r17, -8;
	neg.s32 	%r44, %r46;
	add.s32 	%r43, %r2, 4;
$L__BB2_3:
	.pragma "nounroll";
	add.s32 	%r24, %r43, -4;
	add.s32 	%r25, %r43, -3;
	cvt.rn.f32.u32 	%f1, %r25;
	mul.wide.u32 	%rd3, %r24, 4;
	add.s64 	%rd4, %rd1, %rd3;
	st.global.f32 	[%rd4], %f1;
	add.s32 	%r26, %r43, -2;
	cvt.rn.f32.u32 	%f2, %r26;
	mul.wide.u32 	%rd5, %r25, 4;
	add.s64 	%rd6, %rd1, %rd5;
	st.global.f32 	[%rd6], %f2;
	add.s32 	%r27, %r43, -1;
	cvt.rn.f32.u32 	%f3, %r27;
	mul.wide.u32 	%rd7, %r26, 4;
	add.s64 	%rd8, %rd1, %rd7;
	st.global.f32 	[%rd8], %f3;
	add.s32 	%r28, %r43, 4;
	cvt.rn.f32.u32 	%f4, %r43;
	mul.wide.u32 	%rd9, %r27, 4;
	add.s64 	%rd10, %rd1, %rd9;
	st.global.f32 	[%rd10], %f4;
	add.s32 	%r29, %r43, 1;
	cvt.rn.f32.u32 	%f5, %r29;
	mul.wide.u32 	%rd11, %r43, 4;
	add.s64 	%rd12, %rd1, %rd11;
	st.global.f32 	[%rd12], %f5;
	add.s32 	%r30, %r43, 2;
	cvt.rn.f32.u32 	%f6, %r30;
	mul.wide.u32 	%rd13, %r29, 4;
	add.s64 	%rd14, %rd1, %rd13;
	st.global.f32 	[%rd14], %f6;
	add.s32 	%r31, %r43, 3;
	cvt.rn.f32.u32 	%f7, %r31;
	mul.wide.u32 	%rd15, %r30, 4;
	add.s64 	%rd16, %rd1, %rd15;
	st.global.f32 	[%rd16], %f7;
	cvt.rn.f32.u32 	%f8, %r28;
	mul.wide.u32 	%rd17, %r31, 4;
	add.s64 	%rd18, %rd1, %rd17;
	st.global.f32 	[%rd18], %f8;
	add.s32 	%r44, %r44, 8;
	add.s32 	%r43, %r43, 8;
	setp.ne.s32 	%p5, %r44, 0;
	@%p5 bra 	$L__BB2_3;
$L__BB2_4:
	setp.eq.s32 	%p6, %r3, 0;
	@%p6 bra 	$L__BB2_12;
	and.b32  	%r12, %r17, 3;
	setp.lt.u32 	%p7, %r3, 4;
	@%p7 bra 	$L__BB2_7;
	add.s32 	%r32, %r46, %r2;
	add.s32 	%r33, %r32, 1;
	cvt.rn.f32.u32 	%f9, %r33;
	mul.wide.u32 	%rd19, %r32, 4;
	add.s64 	%rd20, %rd1, %rd19;
	st.global.f32 	[%rd20], %f9;
	add.s32 	%r34, %r32, 2;
	cvt.rn.f32.u32 	%f10, %r34;
	mul.wide.u32 	%rd21, %r33, 4;
	add.s64 	%rd22, %rd1, %rd21;
	st.global.f32 	[%rd22], %f10;
	add.s32 	%r35, %r32, 3;
	cvt.rn.f32.u32 	%f11, %r35;
	mul.wide.u32 	%rd23, %r34, 4;
	add.s64 	%rd24, %rd1, %rd23;
	st.global.f32 	[%rd24], %f11;
	add.s32 	%r36, %r32, 4;
	cvt.rn.f32.u32 	%f12, %r36;
	mul.wide.u32 	%rd25, %r35, 4;
	add.s64 	%rd26, %rd1, %rd25;
	st.global.f32 	[%rd26], %f12;
	add.s32 	%r46, %r46, 4;
$L__BB2_7:
	setp.eq.s32 	%p8, %r12, 0;
	@%p8 bra 	$L__BB2_12;
	setp.eq.s32 	%p9, %r12, 1;
	@%p9 bra 	$L__BB2_10;
	add.s32 	%r37, %r46, %r2;
	add.s32 	%r38, %r37, 1;
	cvt.rn.f32.u32 	%f13, %r38;
	mul.wide.u32 	%rd27, %r37, 4;
	add.s64 	%rd28, %rd1, %rd27;
	st.global.f32 	[%rd28], %f13;
	add.s32 	%r39, %r37, 2;
	cvt.rn.f32.u32 	%f14, %r39;
	mul.wide.u32 	%rd29, %r38, 4;
	add.s64 	%rd30, %rd1, %rd29;
	st.global.f32 	[%rd30], %f14;
	add.s32 	%r46, %r46, 2;
$L__BB2_10:
	and.b32  	%r40, %r17, 1;
	setp.eq.b32 	%p10, %r40, 1;
	not.pred 	%p11, %p10;
	@%p11 bra 	$L__BB2_12;
	add.s32 	%r41, %r46, %r2;
	add.s32 	%r42, %r41, 1;
	cvt.rn.f32.u32 	%f15, %r42;
	mul.wide.u32 	%rd31, %r41, 4;
	add.s64 	%rd32, %rd1, %rd31;
	st.global.f32 	[%rd32], %f15;
$L__BB2_12:
	ret;

}
	// .globl	_Z17set_matrix_colmajiifPf
.visible .entry _Z17set_matrix_colmajiifPf(
	.param .u32 _Z17set_matrix_colmajiifPf_param_0,
	.param .u32 _Z17set_matrix_colmajiifPf_param_1,
	.param .f32 _Z17set_matrix_colmajiifPf_param_2,
	.param .u64 .ptr .align 1 _Z17set_matrix_colmajiifPf_param_3
)
{
	.reg .pred 	%p<15>;
	.reg .b32 	%r<95>;
	.reg .b32 	%f<16>;
	.reg .b64 	%rd<33>;

	ld.param.u32 	%r44, [_Z17set_matrix_colmajiifPf_param_0];
	ld.param.u32 	%r45, [_Z17set_matrix_colmajiifPf_param_1];
	ld.param.u64 	%rd2, [_Z17set_matrix_colmajiifPf_param_3];
	cvta.to.global.u64 	%rd1, %rd2;
	mov.u32 	%r1, %tid.x;
	mov.u32 	%r46, %ctaid.x;
	mov.u32 	%r47, %ntid.x;
	mul.lo.s32 	%r2, %r46, %r47;
	add.s32 	%r3, %r2, %r1;
	setp.eq.s32 	%p1, %r44, 0;
	@%p1 bra 	$L__BB3_18;
	add.s32 	%r4, %r3, 1;
	mul.lo.s32 	%r5, %r3, %r44;
	and.b32  	%r6, %r44, 7;
	setp.lt.u32 	%p2, %r44, 8;
	mov.b32 	%r93, 0;
	@%p2 bra 	$L__BB3_6;
	and.b32  	%r93, %r44, -8;
	neg.s32 	%r91, %r93;
	add.s32 	%r90, %r5, 3;
	add.s32 	%r49, %r1, %r45;
	add.s32 	%r89, %r49, %r2;
	shl.b32 	%r11, %r45, 3;
	shl.b32 	%r50, %r45, 1;
	add.s32 	%r88, %r3, %r50;
	mad.lo.s32 	%r87, %r45, 3, %r3;
	shl.b32 	%r51, %r45, 2;
	add.s32 	%r86, %r3, %r51;
	mad.lo.s32 	%r85, %r45, 5, %r3;
	mad.lo.s32 	%r84, %r45, 6, %r3;
	mad.lo.s32 	%r83, %r45, 7, %r3;
	mov.u32 	%r82, %r3;
$L__BB3_3:
	.pragma "nounroll";
	setp.ge.u32 	%p3, %r3, %r45;
	@%p3 bra 	$L__BB3_5;
	add.s32 	%r52, %r82, 1;
	cvt.rn.f32.u32 	%f1, %r52;
	add.s32 	%r53, %r90, -3;
	mul.wide.u32 	%rd3, %r53, 4;
	add.s64 	%rd4, %rd1, %rd3;
	st.global.f32 	[%rd4], %f1;
	add.s32 	%r54, %r89, 1;
	cvt.rn.f32.u32 	%f2, %r54;
	add.s32 	%r55, %r90, -2;
	mul.wide.u32 	%rd5, %r55, 4;
	add.s64 	%rd6, %rd1, %rd5;
	st.global.f32 	[%rd6], %f2;
	add.s32 	%r56, %r88, 1;
	cvt.rn.f32.u32 	%f3, %r56;
	add.s32 	%r57, %r90, -1;
	mul.wide.u32 	%rd7, %r57, 4;
	add.s64 	%rd8, %rd1, %rd7;
	st.global.f32 	[%rd8], %f3;
	add.s32 	%r58, %r87, 1;
	cvt.rn.f32.u32 	%f4, %r58;
	add.s32 	%r59, %r90, 4;
	mul.wide.u32 	%rd9, %r90, 4;
	add.s64 	%rd10, %rd1, %rd9;
	st.global.f32 	[%rd10], %f4;
	add.s32 	%r60, %r86, 1;
	cvt.rn.f32.u32 	%f5, %r60;
	add.s32 	%r61, %r90, 1;
	mul.wide.u32 	%rd11, %r61, 4;
	add.s64 	%rd12, %rd1, %rd11;
	st.global.f32 	[%rd12], %f5;
	add.s32 	%r62, %r85, 1;
	cvt.rn.f32.u32 	%f6, %r62;
	add.s32 	%r63, %r90, 2;
	mul.wide.u32 	%rd13, %r63, 4;
	add.s64 	%rd14, %rd1, %rd13;
	st.global.f32 	[%rd14], %f6;
	add.s32 	%r64, %r84, 1;
	cvt.rn.f32.u32 	%f7, %r64;
	add.s32 	%r65, %r90, 3;
	mul.wide.u32 	%rd15, %r65, 4;
	add.s64 	%rd16, %rd1, %rd15;
	st.global.f32 	[%rd16], %f7;
	add.s32 	%r66, %r83, 1;
	cvt.rn.f32.u32 	%f8, %r66;
	mul.wide.u32 	%rd17, %r59, 4;
	add.s64 	%rd18, %rd1, %rd17;
	st.global.f32 	[%rd18], %f8;
$L__BB3_5:
	add.s32 	%r91, %r91, 8;
	add.s32 	%r90, %r90, 8;
	add.s32 	%r89, %r89, %r11;
	add.s32 	%r88, %r88, %r11;
	add.s32 	%r87, %r87, %r11;
	add.s32 	%r86, %r86, %r11;
	add.s32 	%r85, %r85, %r11;
	add.s32 	%r84, %r84, %r11;
	add.s32 	%r83, %r83, %r11;
	add.s32 	%r82, %r82, %r11;
	setp.ne.s32 	%p4, %r91, 0;
	@%p4 bra 	$L__BB3_3;
$L__BB3_6:
	setp.eq.s32 	%p5, %r6, 0;
	@%p5 bra 	$L__BB3_18;
	and.b32  	%r39, %r44, 3;
	setp.lt.u32 	%p6, %r6, 4;
	@%p6 bra 	$L__BB3_11;
	setp.ge.u32 	%p7, %r3, %r45;
	@%p7 bra 	$L__BB3_10;
	mad.lo.s32 	%r67, %r93, %r45, %r4;
	cvt.rn.f32.u32 	%f9, %r67;
	add.s32 	%r68, %r93, %r5;
	mul.wide.u32 	%rd19, %r68, 4;
	add.s64 	%rd20, %rd1, %rd19;
	st.global.f32 	[%rd20], %f9;
	add.s32 	%r69, %r67, %r45;
	cvt.rn.f32.u32 	%f10, %r69;
	add.s32 	%r70, %r68, 1;
	mul.wide.u32 	%rd21, %r70, 4;
	add.s64 	%rd22, %rd1, %rd21;
	st.global.f32 	[%rd22], %f10;
	add.s32 	%r71, %r69, %r45;
	cvt.rn.f32.u32 	%f11, %r71;
	add.s32 	%r72, %r68, 2;
	mul.wide.u32 	%rd23, %r72, 4;
	add.s64 	%rd24, %rd1, %rd23;
	st.global.f32 	[%rd24], %f11;
	add.s32 	%r73, %r71, %r45;
	cvt.rn.f32.u32 	%f12, %r73;
	add.s32 	%r74, %r68, 3;
	mul.wide.u32 	%rd25, %r74, 4;
	add.s64 	%rd26, %rd1, %rd25;
	st.global.f32 	[%rd26], %f12;
$L__BB3_10:
	add.s32 	%r93, %r93, 4;
$L__BB3_11:
	setp.eq.s32 	%p8, %r39, 0;
	@%p8 bra 	$L__BB3_18;
	setp.eq.s32 	%p9, %r39, 1;
	@%p9 bra 	$L__BB3_16;
	setp.ge.u32 	%p10, %r3, %r45;
	@%p10 bra 	$L__BB3_15;
	mad.lo.s32 	%r75, %r93, %r45, %r4;
	cvt.rn.f32.u32 	%f13, %r75;
	add.s32 	%r76, %r93, %r5;
	mul.wide.u32 	%rd27, %r76, 4;
	add.s64 	%rd28, %rd1, %rd27;
	st.global.f32 	[%rd28], %f13;
	add.s32 	%r77, %r75, %r45;
	cvt.rn.f32.u32 	%f14, %r77;
	add.s32 	%r78, %r76, 1;
	mul.wide.u32 	%rd29, %r78, 4;
	add.s64 	%rd30, %rd1, %rd29;
	st.global.f32 	[%rd30], %f14;
$L__BB3_15:
	add.s32 	%r93, %r93, 2;
$L__BB3_16:
	setp.ge.u32 	%p11, %r3, %r45;
	and.b32  	%r79, %r44, 1;
	setp.eq.b32 	%p12, %r79, 1;
	not.pred 	%p13, %p12;
	or.pred  	%p14, %p13, %p11;
	@%p14 bra 	$L__BB3_18;
	mad.lo.s32 	%r80, %r93, %r45, %r4;
	cvt.rn.f32.u32 	%f15, %r80;
	add.s32 	%r81, %r93, %r5;
	mul.wide.u32 	%rd31, %r81, 4;
	add.s64 	%rd32, %rd1, %rd31;
	st.global.f32 	[%rd32], %f15;
$L__BB3_18:
	ret;

}


// ===== COMPILED SASS (sm_100) =====

	.target	sm_100

	.elftype	@"ET_EXEC"


//--------------------- .note.nv.tkinfo           --------------------------
	.section	.note.nv.tkinfo,"",@"SHT_NOTE"
	.sectionflags	@"SHF_NOTE_NV_TKINFO"
	.tkinfo
        /*0018*/ 	.word	0x00000002
        /*0030*/ 	.string	""
        /*0030*/ 	.string	"ptxas"
        /*0030*/ 	.string	"Cuda compilation tools, release 13.0, V13.0.88"
        /*0030*/ 	.string	"Build cuda_13.0.r13.0/compiler.36424714_0"
        /*0030*/ 	.string	"-arch sm_100 -m 64 "



//--------------------- .note.nv.cuinfo           --------------------------
	.section	.note.nv.cuinfo,"",@"SHT_NOTE"
	.sectionflags	@"SHF_NOTE_NV_CUINFO"
        /*0018*/ 	.short	0x0002
        /*001a*/ 	.short	0x0064
        /*001c*/ 	.short	0x0082
	.zero		2


//--------------------- .nv.info                  --------------------------
	.section	.nv.info,"",@"SHT_CUDA_INFO"
	.align	4


	//----- nvinfo : EIATTR_REGCOUNT
	.align		4
        /*0000*/ 	.byte	0x04, 0x2f
        /*0002*/ 	.short	(.L_1 - .L_0)
	.align		4
.L_0:
        /*0004*/ 	.word	index@(_Z13compute_triadiiPKfS0_Pf)
        /*0008*/ 	.word	0x00000028


	//----- nvinfo : EIATTR_FRAME_SIZE
	.align		4
.L_1:
        /*000c*/ 	.byte	0x04, 0x11
        /*000e*/ 	.short	(.L_3 - .L_2)
	.align		4
.L_2:
        /*0010*/ 	.word	index@(_Z13compute_triadiiPKfS0_Pf)
        /*0014*/ 	.word	0x00000000


	//----- nvinfo : EIATTR_REGCOUNT
	.align		4
.L_3:
        /*0018*/ 	.byte	0x04, 0x2f
        /*001a*/ 	.short	(.L_5 - .L_4)
	.align		4
.L_4:
        /*001c*/ 	.word	index@(_Z10set_vectorifPf)
        /*0020*/ 	.word	0x0000000a


	//----- nvinfo : EIATTR_FRAME_SIZE
	.align		4
.L_5:
        /*0024*/ 	.byte	0x04, 0x11
        /*0026*/ 	.short	(.L_7 - .L_6)
	.align		4
.L_6:
        /*0028*/ 	.word	index@(_Z10set_vectorifPf)
        /*002c*/ 	.word	0x00000000


	//----- nvinfo : EIATTR_REGCOUNT
	.align		4
.L_7:
        /*0030*/ 	.byte	0x04, 0x2f
        /*0032*/ 	.short	(.L_9 - .L_8)
	.align		4
.L_8:
        /*0034*/ 	.word	index@(_Z17set_matrix_rowmajiifPf)
        /*0038*/ 	.word	0x00000020


	//----- nvinfo : EIATTR_FRAME_SIZE
	.align		4
.L_9:
        /*003c*/ 	.byte	0x04, 0x11
        /*003e*/ 	.short	(.L_11 - .L_10)
	.align		4
.L_10:
        /*0040*/ 	.word	index@(_Z17set_matrix_rowmajiifPf)
        /*0044*/ 	.word	0x00000000


	//----- nvinfo : EIATTR_REGCOUNT
	.align		4
.L_11:
        /*0048*/ 	.byte	0x04, 0x2f
        /*004a*/ 	.short	(.L_13 - .L_12)
	.align		4
.L_12:
        /*004c*/ 	.word	index@(_Z17set_matrix_colmajiifPf)
        /*0050*/ 	.word	0x00000020


	//----- nvinfo : EIATTR_FRAME_SIZE
	.align		4
.L_13:
        /*0054*/ 	.byte	0x04, 0x11
        /*0056*/ 	.short	(.L_15 - .L_14)
	.align		4
.L_14:
        /*0058*/ 	.word	index@(_Z17set_matrix_colmajiifPf)
        /*005c*/ 	.word	0x00000000


	//----- nvinfo : EIATTR_MIN_STACK_SIZE
	.align		4
.L_15:
        /*0060*/ 	.byte	0x04, 0x12
        /*0062*/ 	.short	(.L_17 - .L_16)
	.align		4
.L_16:
        /*0064*/ 	.word	index@(_Z17set_matrix_colmajiifPf)
        /*0068*/ 	.word	0x00000000


	//----- nvinfo : EIATTR_MIN_STACK_SIZE
	.align		4
.L_17:
        /*006c*/ 	.byte	0x04, 0x12
        /*006e*/ 	.short	(.L_19 - .L_18)
	.align		4
.L_18:
        /*0070*/ 	.word	index@(_Z17set_matrix_rowmajiifPf)
        /*0074*/ 	.word	0x00000000


	//----- nvinfo : EIATTR_MIN_STACK_SIZE
	.align		4
.L_19:
        /*0078*/ 	.byte	0x04, 0x12
        /*007a*/ 	.short	(.L_21 - .L_20)
	.align		4
.L_20:
        /*007c*/ 	.word	index@(_Z10set_vectorifPf)
        /*0080*/ 	.word	0x00000000


	//----- nvinfo : EIATTR_MIN_STACK_SIZE
	.align		4
.L_21:
        /*0084*/ 	.byte	0x04, 0x12
        /*0086*/ 	.short	(.L_23 - .L_22)
	.align		4
.L_22:
        /*0088*/ 	.word	index@(_Z13compute_triadiiPKfS0_Pf)
        /*008c*/ 	.word	0x00000000
.L_23:


//--------------------- .nv.compat                --------------------------
	.section	.nv.compat,"",@"SHT_CUDA_COMPAT_INFO"
	.align	4
        /*0000*/ 	.byte	0x02, 0x09, 0x00, 0x00, 0x02, 0x02, 0x01, 0x00, 0x02, 0x05, 0x05, 0x00, 0x03, 0x07, 0x01, 0x01
        /*0010*/ 	.byte	0x02, 0x03, 0x00, 0x00, 0x02, 0x06, 0x01, 0x00, 0x04, 0x0b, 0x08, 0x00, 0x09, 0x00, 0x00, 0x00
        /*0020*/ 	.byte	0x00, 0x00, 0x00, 0x00


//--------------------- .nv.info._Z17set_matrix_colmajiifPf --------------------------
	.section	.nv.info._Z17set_matrix_colmajiifPf,"",@"SHT_CUDA_INFO"
	.sectionflags	@""
	.align	4


	//----- nvinfo : EIATTR_CUDA_API_VERSION
	.align		4
        /*0000*/ 	.byte	0x04, 0x37
        /*0002*/ 	.short	(.L_25 - .L_24)
.L_24:
        /*0004*/ 	.word	0x00000082


	//----- nvinfo : EIATTR_KPARAM_INFO
	.align		4
.L_25:
        /*0008*/ 	.byte	0x04, 0x17
        /*000a*/ 	.short	(.L_27 - .L_26)
.L_26:
        /*000c*/ 	.word	0x00000000
        /*0010*/ 	.short	0x0003
        /*0012*/ 	.short	0x0010
        /*0014*/ 	.byte	0x00, 0xf5, 0x21, 0x00


	//----- nvinfo : EIATTR_KPARAM_INFO
	.align		4
.L_27:
        /*0018*/ 	.byte	0x04, 0x17
        /*001a*/ 	.short	(.L_29 - .L_28)
.L_28:
        /*001c*/ 	.word	0x00000000
        /*0020*/ 	.short	0x0002
        /*0022*/ 	.short	0x0008
        /*0024*/ 	.byte	0x00, 0xf0, 0x11, 0x00


	//----- nvinfo : EIATTR_KPARAM_INFO
	.align		4
.L_29:
        /*0028*/ 	.byte	0x04, 0x17
        /*002a*/ 	.short	(.L_31 - .L_30)
.L_30:
        /*002c*/ 	.word	0x00000000
        /*0030*/ 	.short	0x0001
        /*0032*/ 	.short	0x0004
        /*0034*/ 	.byte	0x00, 0xf0, 0x11, 0x00


	//----- nvinfo : EIATTR_KPARAM_INFO
	.align		4
.L_31:
        /*0038*/ 	.byte	0x04, 0x17
        /*003a*/ 	.short	(.L_33 - .L_32)
.L_32:
        /*003c*/ 	.word	0x00000000
        /*0040*/ 	.short	0x0000
        /*0042*/ 	.short	0x0000
        /*0044*/ 	.byte	0x00, 0xf0, 0x11, 0x00


	//----- nvinfo : EIATTR_SPARSE_MMA_MASK
	.align		4
.L_33:
        /*0048*/ 	.byte	0x03, 0x50
        /*004a*/ 	.short	0x0000


	//----- nvinfo : EIATTR_MAXREG_COUNT
	.align		4
        /*004c*/ 	.byte	0x03, 0x1b
        /*004e*/ 	.short	0x00ff


	//----- nvinfo : EIATTR_MERCURY_ISA_VERSION
	.align		4
        /*0050*/ 	.byte	0x03, 0x5f
        /*0052*/ 	.short	0x0101


	//----- nvinfo : EIATTR_VRC_CTA_INIT_COUNT
	.align		4
        /*0054*/ 	.byte	0x02, 0x4a
	.zero		1
	.zero		1


	//----- nvinfo : EIATTR_EXIT_INSTR_OFFSETS
	.align		4
        /*0058*/ 	.byte	0x04, 0x1c
        /*005a*/ 	.short	(.L_35 - .L_34)


	//   ....[0]....
.L_34:
        /*005c*/ 	.word	0x00000040


	//   ....[1]....
        /*0060*/ 	.word	0x00000550


	//   ....[2]....
        /*0064*/ 	.word	0x00000760


	//   ....[3]....
        /*0068*/ 	.word	0x000008e0


	//   ....[4]....
        /*006c*/ 	.word	0x00000950


	//----- nvinfo : EIATTR_CRS_STACK_SIZE
	.align		4
.L_35:
        /*0070*/ 	.byte	0x04, 0x1e
        /*0072*/ 	.short	(.L_37 - .L_36)
.L_36:
        /*0074*/ 	.word	0x00000000


	//----- nvinfo : EIATTR_CBANK_PARAM_SIZE
	.align		4
.L_37:
        /*0078*/ 	.byte	0x03, 0x19
        /*007a*/ 	.short	0x0018


	//----- nvinfo : EIATTR_PARAM_CBANK
	.align		4
        /*007c*/ 	.byte	0x04, 0x0a
        /*007e*/ 	.short	(.L_39 - .L_38)
	.align		4
.L_38:
        /*0080*/ 	.word	index@(.nv.constant0._Z17set_matrix_colmajiifPf)
        /*0084*/ 	.short	0x0380
        /*0086*/ 	.short	0x0018


	//----- nvinfo : EIATTR_SW_WAR
	.align		4
.L_39:
        /*0088*/ 	.byte	0x04, 0x36
        /*008a*/ 	.short	(.L_41 - .L_40)
.L_40:
        /*008c*/ 	.word	0x00000008
.L_41:


//--------------------- .nv.info._Z17set_matrix_rowmajiifPf --------------------------
	.section	.nv.info._Z17set_matrix_rowmajiifPf,"",@"SHT_CUDA_INFO"
	.sectionflags	@""
	.align	4


	//----- nvinfo : EIATTR_CUDA_API_VERSION
	.align		4
        /*0000*/ 	.byte	0x04, 0x37
        /*0002*/ 	.short	(.L_43 - .L_42)
.L_42:
        /*0004*/ 	.word	0x00000082


	//----- nvinfo : EIATTR_KPARAM_INFO
	.align		4
.L_43:
        /*0008*/ 	.byte	0x04, 0x17
        /*000a*/ 	.short	(.L_45 - .L_44)
.L_44:
        /*000c*/ 	.word	0x00000000
        /*0010*/ 	.short	0x0003
        /*0012*/ 	.short	0x0010
        /*0014*/ 	.byte	0x00, 0xf5, 0x21, 0x00


	//----- nvinfo : EIATTR_KPARAM_INFO
	.align		4
.L_45:
        /*0018*/ 	.byte	0x04, 0x17
        /*001a*/ 	.short	(.L_47 - .L_46)
.L_46:
        /*001c*/ 	.word	0x00000000
        /*0020*/ 	.short	0x0002
        /*0022*/ 	.short	0x0008
        /*0024*/ 	.byte	0x00, 0xf0, 0x11, 0x00


	//----- nvinfo : EIATTR_KPARAM_INFO
	.align		4
.L_47:
        /*0028*/ 	.byte	0x04, 0x17
        /*002a*/ 	.short	(.L_49 - .L_48)
.L_48:
        /*002c*/ 	.word	0x00000000
        /*0030*/ 	.short	0x0001
        /*0032*/ 	.short	0x0004
        /*0034*/ 	.byte	0x00, 0xf0, 0x11, 0x00


	//----- nvinfo : EIATTR_KPARAM_INFO
	.align		4
.L_49:
        /*0038*/ 	.byte	0x04, 0x17
        /*003a*/ 	.short	(.L_51 - .L_50)
.L_50:
        /*003c*/ 	.word	0x00000000
        /*0040*/ 	.short	0x0000
        /*0042*/ 	.short	0x0000
        /*0044*/ 	.byte	0x00, 0xf0, 0x11, 0x00


	//----- nvinfo : EIATTR_SPARSE_MMA_MASK
	.align		4
.L_51:
        /*0048*/ 	.byte	0x03, 0x50
        /*004a*/ 	.short	0x0000


	//----- nvinfo : EIATTR_MAXREG_COUNT
	.align		4
        /*004c*/ 	.byte	0x03, 0x1b
        /*004e*/ 	.short	0x00ff


	//----- nvinfo : EIATTR_MERCURY_ISA_VERSION
	.align		4
        /*0050*/ 	.byte	0x03, 0x5f
        /*0052*/ 	.short	0x0101


	//----- nvinfo : EIATTR_VRC_CTA_INIT_COUNT
	.align		4
        /*0054*/ 	.byte	0x02, 0x4a
	.zero		1
	.zero		1


	//----- nvinfo : EIATTR_EXIT_INSTR_OFFSETS
	.align		4
        /*0058*/ 	.byte	0x04, 0x1c
        /*005a*/ 	.short	(.L_53 - .L_52)


	//   ....[0]....
.L_52:
        /*005c*/ 	.word	0x00000080


	//   ....[1]....
        /*0060*/ 	.word	0x00000380


	//   ....[2]....
        /*0064*/ 	.word	0x00000500


	//   ....[3]....
        /*0068*/ 	.word	0x00000600


	//   ....[4]....
        /*006c*/ 	.word	0x00000670


	//----- nvinfo : EIATTR_CBANK_PARAM_SIZE
	.align		4
.L_53:
        /*0070*/ 	.byte	0x03, 0x19
        /*0072*/ 	.short	0x0018


	//----- nvinfo : EIATTR_PARAM_CBANK
	.align		4
        /*0074*/ 	.byte	0x04, 0x0a
        /*0076*/ 	.short	(.L_55 - .L_54)
	.align		4
.L_54:
        /*0078*/ 	.word	index@(.nv.constant0._Z17set_matrix_rowmajiifPf)
        /*007c*/ 	.short	0x0380
        /*007e*/ 	.short	0x0018


	//----- nvinfo : EIATTR_SW_WAR
	.align		4
.L_55:
        /*0080*/ 	.byte	0x04, 0x36
        /*0082*/ 	.short	(.L_57 - .L_56)
.L_56:
        /*0084*/ 	.word	0x00000008
.L_57:


//--------------------- .nv.info._Z10set_vectorifPf --------------------------
	.section	.nv.info._Z10set_vectorifPf,"",@"SHT_CUDA_INFO"
	.sectionflags	@""
	.align	4


	//----- nvinfo : EIATTR_CUDA_API_VERSION
	.align		4
        /*0000*/ 	.byte	0x04, 0x37
        /*0002*/ 	.short	(.L_59 - .L_58)
.L_58:
        /*0004*/ 	.word	0x00000082


	//----- nvinfo : EIATTR_KPARAM_INFO
	.align		4
.L_59:
        /*0008*/ 	.byte	0x04, 0x17
        /*000a*/ 	.short	(.L_61 - .L_60)
.L_60:
        /*000c*/ 	.word	0x00000000
        /*0010*/ 	.short	0x0002
        /*0012*/ 	.short	0x0008
        /*0014*/ 	.byte	0x00, 0xf5, 0x21, 0x00


	//----- nvinfo : EIATTR_KPARAM_INFO
	.align		4
.L_61:
        /*0018*/ 	.byte	0x04, 0x17
        /*001a*/ 	.short	(.L_63 - .L_62)
.L_62:
        /*001c*/ 	.word	0x00000000
        /*0020*/ 	.short	0x0001
        /*0022*/ 	.short	0x0004
        /*0024*/ 	.byte	0x00, 0xf0, 0x11, 0x00


	//----- nvinfo : EIATTR_KPARAM_INFO
	.align		4
.L_63:
        /*0028*/ 	.byte	0x04, 0x17
        /*002a*/ 	.short	(.L_65 - .L_64)
.L_64:
        /*002c*/ 	.word	0x00000000
        /*0030*/ 	.short	0x0000
        /*0032*/ 	.short	0x0000
        /*0034*/ 	.byte	0x00, 0xf0, 0x11, 0x00


	//----- nvinfo : EIATTR_SPARSE_MMA_MASK
	.align		4
.L_65:
        /*0038*/ 	.byte	0x03, 0x50
        /*003a*/ 	.short	0x0000


	//----- nvinfo : EIATTR_MAXREG_COUNT
	.align		4
        /*003c*/ 	.byte	0x03, 0x1b
        /*003e*/ 	.short	0x00ff


	//----- nvinfo : EIATTR_MERCURY_ISA_VERSION
	.align		4
        /*0040*/ 	.byte	0x03, 0x5f
        /*0042*/ 	.short	0x0101


	//----- nvinfo : EIATTR_VRC_CTA_INIT_COUNT
	.align		4
        /*0044*/ 	.byte	0x02, 0x4a
	.zero		1
	.zero		1


	//----- nvinfo : EIATTR_EXIT_INSTR_OFFSETS
	.align		4
        /*0048*/ 	.byte	0x04, 0x1c
        /*004a*/ 	.short	(.L_67 - .L_66)


	//   ....[0]....
.L_66:
        /*004c*/ 	.word	0x00000070


	//   ....[1]....
        /*0050*/ 	.word	0x000000e0


	//   ....[2]....
        /*0054*/ 	.word	0x00000140


	//----- nvinfo : EIATTR_CBANK_PARAM_SIZE
	.align		4
.L_67:
        /*0058*/ 	.byte	0x03, 0x19
        /*005a*/ 	.short	0x0010


	//----- nvinfo : EIATTR_PARAM_CBANK
	.align		4
        /*005c*/ 	.byte	0x04, 0x0a
        /*005e*/ 	.short	(.L_69 - .L_68)
	.align		4
.L_68:
        /*0060*/ 	.word	index@(.nv.constant0._Z10set_vectorifPf)
        /*0064*/ 	.short	0x0380
        /*0066*/ 	.short	0x0010


	//----- nvinfo : EIATTR_SW_WAR
	.align		4
.L_69:
        /*0068*/ 	.byte	0x04, 0x36
        /*006a*/ 	.short	(.L_71 - .L_70)
.L_70:
        /*006c*/ 	.word	0x00000008
.L_71:


//--------------------- .nv.info._Z13compute_triadiiPKfS0_Pf --------------------------
	.section	.nv.info._Z13compute_triadiiPKfS0_Pf,"",@"SHT_CUDA_INFO"
	.sectionflags	@""
	.align	4


	//----- nvinfo : EIATTR_CUDA_API_VERSION
	.align		4
        /*0000*/ 	.byte	0x04, 0x37
        /*0002*/ 	.short	(.L_73 - .L_72)
.L_72:
        /*0004*/ 	.word	0x00000082


	//----- nvinfo : EIATTR_KPARAM_INFO
	.align		4
.L_73:
        /*0008*/ 	.byte	0x04, 0x17
        /*000a*/ 	.short	(.L_75 - .L_74)
.L_74:
        /*000c*/ 	.word	0x00000000
        /*0010*/ 	.short	0x0004
        /*0012*/ 	.short	0x0018
        /*0014*/ 	.byte	0x00, 0xf5, 0x21, 0x00


	//----- nvinfo : EIATTR_KPARAM_INFO
	.align		4
.L_75:
        /*0018*/ 	.byte	0x04, 0x17
        /*001a*/ 	.short	(.L_77 - .L_76)
.L_76:
        /*001c*/ 	.word	0x00000000
        /*0020*/ 	.short	0x0003
        /*0022*/ 	.short	0x0010
        /*0024*/ 	.byte	0x00, 0xf5, 0x21, 0x00


	//----- nvinfo : EIATTR_KPARAM_INFO
	.align		4
.L_77:
        /*0028*/ 	.byte	0x04, 0x17
        /*002a*/ 	.short	(.L_79 - .L_78)
.L_78:
        /*002c*/ 	.word	0x00000000
        /*0030*/ 	.short	0x0002
        /*0032*/ 	.short	0x0008
        /*0034*/ 	.byte	0x00, 0xf5, 0x21, 0x00


	//----- nvinfo : EIATTR_KPARAM_INFO
	.align		4
.L_79:
        /*0038*/ 	.byte	0x04, 0x17
        /*003a*/ 	.short	(.L_81 - .L_80)
.L_80:
        /*003c*/ 	.word	0x00000000
        /*0040*/ 	.short	0x0001
        /*0042*/ 	.short	0x0004
        /*0044*/ 	.byte	0x00, 0xf0, 0x11, 0x00


	//----- nvinfo : EIATTR_KPARAM_INFO
	.align		4
.L_81:
        /*0048*/ 	.byte	0x04, 0x17
        /*004a*/ 	.short	(.L_83 - .L_82)
.L_82:
        /*004c*/ 	.word	0x00000000
        /*0050*/ 	.short	0x0000
        /*0052*/ 	.short	0x0000
        /*0054*/ 	.byte	0x00, 0xf0, 0x11, 0x00


	//----- nvinfo : EIATTR_SPARSE_MMA_MASK
	.align		4
.L_83:
        /*0058*/ 	.byte	0x03, 0x50
        /*005a*/ 	.short	0x0000


	//----- nvinfo : EIATTR_MAXREG_COUNT
	.align		4
        /*005c*/ 	.byte	0x03, 0x1b
        /*005e*/ 	.short	0x00ff


	//----- nvinfo : EIATTR_MERCURY_ISA_VERSION
	.align		4
        /*0060*/ 	.byte	0x03, 0x5f
        /*0062*/ 	.short	0x0101


	//----- nvinfo : EIATTR_VRC_CTA_INIT_COUNT
	.align		4
        /*0064*/ 	.byte	0x02, 0x4a
	.zero		1
	.zero		1


	//----- nvinfo : EIATTR_EXIT_INSTR_OFFSETS
	.align		4
        /*0068*/ 	.byte	0x04, 0x1c
        /*006a*/ 	.short	(.L_85 - .L_84)


	//   ....[0]....
.L_84:
        /*006c*/ 	.word	0x00000080


	//   ....[1]....
        /*0070*/ 	.word	0x00000e80


	//----- nvinfo : EIATTR_CBANK_PARAM_SIZE
	.align		4
.L_85:
        /*0074*/ 	.byte	0x03, 0x19
        /*0076*/ 	.short	0x0020


	//----- nvinfo : EIATTR_PARAM_CBANK
	.align		4
        /*0078*/ 	.byte	0x04, 0x0a
        /*007a*/ 	.short	(.L_87 - .L_86)
	.align		4
.L_86:
        /*007c*/ 	.word	index@(.nv.constant0._Z13compute_triadiiPKfS0_Pf)
        /*0080*/ 	.short	0x0380
        /*0082*/ 	.short	0x0020


	//----- nvinfo : EIATTR_SW_WAR
	.align		4
.L_87:
        /*0084*/ 	.byte	0x04, 0x36
        /*0086*/ 	.short	(.L_89 - .L_88)
.L_88:
        /*0088*/ 	.word	0x00000008
.L_89:


//--------------------- .nv.callgraph             --------------------------
	.section	.nv.callgraph,"",@"SHT_CUDA_CALLGRAPH"
	.align	4
	.sectionentsize	8
	.align		4
        /*0000*/ 	.word	0x00000000
	.align		4
        /*0004*/ 	.word	0xffffffff
	.align		4
        /*0008*/ 	.word	0x00000000
	.align		4
        /*000c*/ 	.word	0xfffffffe
	.align		4
        /*0010*/ 	.word	0x00000000
	.align		4
        /*0014*/ 	.word	0xfffffffd
	.align		4
        /*0018*/ 	.word	0x00000000
	.align		4
        /*001c*/ 	.word	0xfffffffc


//--------------------- .text._Z17set_matrix_colmajiifPf --------------------------
	.section	.text._Z17set_matrix_colmajiifPf,"ax",@progbits
	.align	128
        .global         _Z17set_matrix_colmajiifPf
        .type           _Z17set_matrix_colmajiifPf,@function
        .size           _Z17set_matrix_colmajiifPf,(.L_x_24 - _Z17set_matrix_colmajiifPf)
        .other          _Z17set_matrix_colmajiifPf,@"STO_CUDA_ENTRY STV_DEFAULT"
_Z17set_matrix_colmajiifPf:
.text._Z17set_matrix_colmajiifPf:
[----:B------:R-:W-:Y:S08]  /*0000*/  LDC R1, c[0x0][0x37c] ;  /* 0x0000df00ff017b82 */ /* 0x000ff00000000800 */
[----:B------:R-:W0:Y:S08]  /*0010*/  LDC R7, c[0x0][0x380] ;  /* 0x0000e000ff077b82 */ /* 0x000e300000000800 */
[----:B------:R-:W1:Y:S01]  /*0020*/  S2UR UR4, SR_CTAID.X ;  /* 0x00000000000479c3 */ /* 0x000e620000002500 */
[----:B0-----:R-:W-:-:S13]  /*0030*/  ISETP.NE.AND P0, PT, R7, RZ, PT ;  /* 0x000000ff0700720c */ /* 0x001fda0003f05270 */
[----:B-1----:R-:W-:Y:S05]  /*0040*/  @!P0 EXIT ;  /* 0x000000000000894d */ /* 0x002fea0003800000 */
[----:B------:R-:W0:Y:S01]  /*0050*/  S2R R10, SR_TID.X ;  /* 0x00000000000a7919 */ /* 0x000e220000002100 */
[----:B------:R-:W1:Y:S01]  /*0060*/  LDCU UR5, c[0x0][0x360] ;  /* 0x00006c00ff0577ac */ /* 0x000e620008000800 */
[C---:B------:R-:W-:Y:S01]  /*0070*/  ISETP.GE.U32.AND P0, PT, R7.reuse, 0x8, PT ;  /* 0x000000080700780c */ /* 0x040fe20003f06070 */
[----:B------:R-:W-:Y:S01]  /*0080*/  IMAD.MOV.U32 R3, RZ, RZ, RZ ;  /* 0x000000ffff037224 */ /* 0x000fe200078e00ff */
[----:B------:R-:W-:Y:S01]  /*0090*/  LOP3.LUT R2, R7, 0x7, RZ, 0xc0, !PT ;  /* 0x0000000707027812 */ /* 0x000fe200078ec0ff */
[----:B------:R-:W2:Y:S01]  /*00a0*/  LDCU.64 UR6, c[0x0][0x358] ;  /* 0x00006b00ff0677ac */ /* 0x000ea20008000a00 */
[----:B-1----:R-:W-:-:S06]  /*00b0*/  UIMAD UR4, UR4, UR5, URZ ;  /* 0x00000005040472a4 */ /* 0x002fcc000f8e02ff */
[----:B0-----:R-:W-:-:S05]  /*00c0*/  VIADD R0, R10, UR4 ;  /* 0x000000040a007c36 */ /* 0x001fca0008000000 */
[----:B------:R-:W-:Y:S01]  /*00d0*/  IADD3 R4, PT, PT, R0, 0x1, RZ ;  /* 0x0000000100047810 */ /* 0x000fe20007ffe0ff */
[----:B--2---:R-:W-:Y:S06]  /*00e0*/  @!P0 BRA `(.L_x_0) ;  /* 0x0000000400148947 */ /* 0x004fec0003800000 */
[----:B------:R-:W0:Y:S01]  /*00f0*/  LDC R11, c[0x0][0x384] ;  /* 0x0000e100ff0b7b82 */ /* 0x000e220000000800 */
[----:B------:R-:W-:Y:S01]  /*0100*/  LOP3.LUT R3, R7, 0xfffffff8, RZ, 0xc0, !PT ;  /* 0xfffffff807037812 */ /* 0x000fe200078ec0ff */
[C---:B------:R-:W-:Y:S02]  /*0110*/  IMAD R6, R0.reuse, R7, 0x3 ;  /* 0x0000000300067424 */ /* 0x040fe400078e0207 */
[----:B------:R-:W-:Y:S02]  /*0120*/  IMAD.MOV.U32 R8, RZ, RZ, R0 ;  /* 0x000000ffff087224 */ /* 0x000fe400078e0000 */
[----:B------:R-:W-:Y:S02]  /*0130*/  IMAD.MOV R7, RZ, RZ, -R3 ;  /* 0x000000ffff077224 */ /* 0x000fe400078e0a03 */
[----:B------:R-:W1:Y:S08]  /*0140*/  LDC R5, c[0x0][0x384] ;  /* 0x0000e100ff057b82 */ /* 0x000e700000000800 */
[----:B------:R-:W2:Y:S01]  /*0150*/  LDC.64 R16, c[0x0][0x390] ;  /* 0x0000e400ff107b82 */ /* 0x000ea20000000a00 */
[C---:B0-----:R-:W-:Y:S01]  /*0160*/  IADD3 R10, PT, PT, R11.reuse, UR4, R10 ;  /* 0x000000040b0a7c10 */ /* 0x041fe2000fffe00a */
[C-C-:B------:R-:W-:Y:S01]  /*0170*/  IMAD R14, R11.reuse, 0x3, R0.reuse ;  /* 0x000000030b0e7824 */ /* 0x140fe200078e0200 */
[----:B------:R-:W-:Y:S01]  /*0180*/  ISETP.GE.U32.AND P0, PT, R0, R11, PT ;  /* 0x0000000b0000720c */ /* 0x000fe20003f06070 */
[C-C-:B------:R-:W-:Y:S01]  /*0190*/  IMAD R26, R11.reuse, 0x4, R0.reuse ;  /* 0x000000040b1a7824 */ /* 0x140fe200078e0200 */
[C---:B------:R-:W-:Y:S01]  /*01a0*/  LEA R12, R11.reuse, R0, 0x1 ;  /* 0x000000000b0c7211 */ /* 0x040fe200078e08ff */
[----:B------:R-:W-:-:S02]  /*01b0*/  IMAD R28, R11, 0x5, R0 ;  /* 0x000000050b1c7824 */ /* 0x000fc400078e0200 */
[C-C-:B------:R-:W-:Y:S02]  /*01c0*/  IMAD R9, R11.reuse, 0x6, R0.reuse ;  /* 0x000000060b097824 */ /* 0x140fe400078e0200 */
[----:B-1----:R-:W-:-:S07]  /*01d0*/  IMAD R11, R11, 0x7, R0 ;  /* 0x000000070b0b7824 */ /* 0x002fce00078e0200 */
.L_x_3:
[----:B------:R-:W-:Y:S01]  /*01e0*/  VIADD R7, R7, 0x8 ;  /* 0x0000000807077836 */ /* 0x000fe20000000000 */
[----:B------:R-:W-:Y:S04]  /*01f0*/  BSSY.RECONVERGENT B0, `(.L_x_1) ;  /* 0x000002a000007945 */ /* 0x000fe80003800200 */
[----:B------:R-:W-:Y:S01]  /*0200*/  ISETP.NE.AND P1, PT, R7, RZ, PT ;  /* 0x000000ff0700720c */ /* 0x000fe20003f25270 */
[----:B0-----:R-:W-:-:S12]  /*0210*/  @P0 BRA `(.L_x_2) ;  /* 0x00000000009c0947 */ /* 0x001fd80003800000 */
[----:B------:R-:W-:Y:S01]  /*0220*/  IADD3 R13, PT, PT, R8, 0x1, RZ ;  /* 0x00000001080d7810 */ /* 0x000fe20007ffe0ff */
[C---:B------:R-:W-:Y:S01]  /*0230*/  VIADD R19, R6.reuse, 0xfffffffd ;  /* 0xfffffffd06137836 */ /* 0x040fe20000000000 */
[----:B------:R-:W-:Y:S01]  /*0240*/  IADD3 R23, PT, PT, R6, -0x2, RZ ;  /* 0xfffffffe06177810 */ /* 0x000fe20007ffe0ff */
[----:B------:R-:W-:Y:S01]  /*0250*/  VIADD R15, R10, 0x1 ;  /* 0x000000010a0f7836 */ /* 0x000fe20000000000 */
[----:B------:R-:W-:Y:S01]  /*0260*/  I2FP.F32.U32 R13, R13 ;  /* 0x0000000d000d7245 */ /* 0x000fe20000201000 */
[----:B--2---:R-:W-:Y:S01]  /*0270*/  IMAD.WIDE.U32 R18, R19, 0x4, R16 ;  /* 0x0000000413127825 */ /* 0x004fe200078e0010 */
[----:B------:R-:W-:Y:S02]  /*0280*/  IADD3 R25, PT, PT, R6, -0x1, RZ ;  /* 0xffffffff06197810 */ /* 0x000fe40007ffe0ff */
[----:B------:R-:W-:Y:S01]  /*0290*/  I2FP.F32.U32 R15, R15 ;  /* 0x0000000f000f7245 */ /* 0x000fe20000201000 */
[----:B------:R-:W-:Y:S01]  /*02a0*/  VIADD R20, R12, 0x1 ;  /* 0x000000010c147836 */ /* 0x000fe20000000000 */
[----:B------:R0:W-:Y:S01]  /*02b0*/  STG.E desc[UR6][R18.64], R13 ;  /* 0x0000000d12007986 */ /* 0x0001e2000c101906 */
[----:B------:R-:W-:-:S02]  /*02c0*/  VIADD R29, R14, 0x1 ;  /* 0x000000010e1d7836 */ /* 0x000fc40000000000 */
[--C-:B------:R-:W-:Y:S01]  /*02d0*/  IMAD.WIDE.U32 R22, R23, 0x4, R16.reuse ;  /* 0x0000000417167825 */ /* 0x100fe200078e0010 */
[----:B------:R-:W-:Y:S02]  /*02e0*/  I2FP.F32.U32 R27, R20 ;  /* 0x00000014001b7245 */ /* 0x000fe40000201000 */
[----:B------:R-:W-:Y:S01]  /*02f0*/  I2FP.F32.U32 R29, R29 ;  /* 0x0000001d001d7245 */ /* 0x000fe20000201000 */
[--C-:B------:R-:W-:Y:S01]  /*0300*/  IMAD.WIDE.U32 R24, R25, 0x4, R16.reuse ;  /* 0x0000000419187825 */ /* 0x100fe200078e0010 */
[----:B------:R1:W-:Y:S03]  /*0310*/  STG.E desc[UR6][R22.64], R15 ;  /* 0x0000000f16007986 */ /* 0x0003e6000c101906 */
[--C-:B------:R-:W-:Y:S01]  /*0320*/  IMAD.WIDE.U32 R20, R6, 0x4, R16.reuse ;  /* 0x0000000406147825 */ /* 0x100fe200078e0010 */
[----:B0-----:R-:W-:Y:S01]  /*0330*/  IADD3 R13, PT, PT, R26, 0x1, RZ ;  /* 0x000000011a0d7810 */ /* 0x001fe20007ffe0ff */
[----:B------:R0:W-:Y:S02]  /*0340*/  STG.E desc[UR6][R24.64], R27 ;  /* 0x0000001b18007986 */ /* 0x0001e4000c101906 */
[----:B------:R-:W-:Y:S01]  /*0350*/  VIADD R19, R6, 0x1 ;  /* 0x0000000106137836 */ /* 0x000fe20000000000 */
[----:B------:R-:W-:Y:S01]  /*0360*/  I2FP.F32.U32 R13, R13 ;  /* 0x0000000d000d7245 */ /* 0x000fe20000201000 */
[----:B------:R2:W-:Y:S02]  /*0370*/  STG.E desc[UR6][R20.64], R29 ;  /* 0x0000001d14007986 */ /* 0x0005e4000c101906 */
[----:B------:R-:W-:Y:S01]  /*0380*/  IMAD.WIDE.U32 R18, R19, 0x4, R16 ;  /* 0x0000000413127825 */ /* 0x000fe200078e0010 */
[----:B-1----:R-:W-:-:S03]  /*0390*/  IADD3 R15, PT, PT, R28, 0x1, RZ ;  /* 0x000000011c0f7810 */ /* 0x002fc60007ffe0ff */
[C---:B------:R-:W-:Y:S01]  /*03a0*/  VIADD R23, R6.reuse, 0x2 ;  /* 0x0000000206177836 */ /* 0x040fe20000000000 */
[----:B------:R1:W-:Y:S01]  /*03b0*/  STG.E desc[UR6][R18.64], R13 ;  /* 0x0000000d12007986 */ /* 0x0003e2000c101906 */
[----:B0-----:R-:W-:Y:S01]  /*03c0*/  IADD3 R24, PT, PT, R9, 0x1, RZ ;  /* 0x0000000109187810 */ /* 0x001fe20007ffe0ff */
[----:B------:R-:W-:Y:S01]  /*03d0*/  VIADD R25, R6, 0x4 ;  /* 0x0000000406197836 */ /* 0x000fe20000000000 */
[----:B------:R-:W-:Y:S01]  /*03e0*/  I2FP.F32.U32 R15, R15 ;  /* 0x0000000f000f7245 */ /* 0x000fe20000201000 */
[----:B------:R-:W-:Y:S01]  /*03f0*/  IMAD.WIDE.U32 R22, R23, 0x4, R16 ;  /* 0x0000000417167825 */ /* 0x000fe200078e0010 */
[----:B------:R-:W-:-:S03]  /*0400*/  I2FP.F32.U32 R27, R24 ;  /* 0x00000018001b7245 */ /* 0x000fc60000201000 */
[----:B--2---:R-:W-:Y:S01]  /*0410*/  VIADD R21, R6, 0x3 ;  /* 0x0000000306157836 */ /* 0x004fe20000000000 */
[----:B------:R0:W-:Y:S01]  /*0420*/  STG.E desc[UR6][R22.64], R15 ;  /* 0x0000000f16007986 */ /* 0x0001e2000c101906 */
[----:B------:R-:W-:Y:S01]  /*0430*/  IMAD.WIDE.U32 R24, R25, 0x4, R16 ;  /* 0x0000000419187825 */ /* 0x000fe200078e0010 */
[----:B-1----:R-:W-:-:S03]  /*0440*/  IADD3 R13, PT, PT, R11, 0x1, RZ ;  /* 0x000000010b0d7810 */ /* 0x002fc60007ffe0ff */
[----:B------:R-:W-:Y:S01]  /*0450*/  IMAD.WIDE.U32 R20, R21, 0x4, R16 ;  /* 0x0000000415147825 */ /* 0x000fe200078e0010 */
[----:B------:R-:W-:-:S04]  /*0460*/  I2FP.F32.U32 R13, R13 ;  /* 0x0000000d000d7245 */ /* 0x000fc80000201000 */
[----:B------:R0:W-:Y:S04]  /*0470*/  STG.E desc[UR6][R20.64], R27 ;  /* 0x0000001b14007986 */ /* 0x0001e8000c101906 */
[----:B------:R0:W-:Y:S02]  /*0480*/  STG.E desc[UR6][R24.64], R13 ;  /* 0x0000000d18007986 */ /* 0x0001e4000c101906 */
.L_x_2:
[----:B------:R-:W-:Y:S05]  /*0490*/  BSYNC.RECONVERGENT B0 ;  /* 0x0000000000007941 */ /* 0x000fea0003800200 */
.L_x_1:
[----:B------:R-:W-:Y:S01]  /*04a0*/  IADD3 R6, PT, PT, R6, 0x8, RZ ;  /* 0x0000000806067810 */ /* 0x000fe20007ffe0ff */
[C---:B------:R-:W-:Y:S01]  /*04b0*/  IMAD R10, R5.reuse, 0x8, R10 ;  /* 0x00000008050a7824 */ /* 0x040fe200078e020a */
[C---:B------:R-:W-:Y:S01]  /*04c0*/  LEA R12, R5.reuse, R12, 0x3 ;  /* 0x0000000c050c7211 */ /* 0x040fe200078e18ff */
[C---:B------:R-:W-:Y:S01]  /*04d0*/  IMAD R14, R5.reuse, 0x8, R14 ;  /* 0x00000008050e7824 */ /* 0x040fe200078e020e */
[C---:B------:R-:W-:Y:S01]  /*04e0*/  LEA R26, R5.reuse, R26, 0x3 ;  /* 0x0000001a051a7211 */ /* 0x040fe200078e18ff */
[C---:B------:R-:W-:Y:S01]  /*04f0*/  IMAD R28, R5.reuse, 0x8, R28 ;  /* 0x00000008051c7824 */ /* 0x040fe200078e021c */
[C---:B------:R-:W-:Y:S01]  /*0500*/  LEA R9, R5.reuse, R9, 0x3 ;  /* 0x0000000905097211 */ /* 0x040fe200078e18ff */
[C---:B------:R-:W-:Y:S01]  /*0510*/  IMAD R11, R5.reuse, 0x8, R11 ;  /* 0x00000008050b7824 */ /* 0x040fe200078e020b */
[----:B------:R-:W-:Y:S01]  /*0520*/  LEA R8, R5, R8, 0x3 ;  /* 0x0000000805087211 */ /* 0x000fe200078e18ff */
[----:B------:R-:W-:Y:S06]  /*0530*/  @P1 BRA `(.L_x_3) ;  /* 0xfffffffc00281947 */ /* 0x000fec000383ffff */
.L_x_0:
[----:B------:R-:W-:-:S13]  /*0540*/  ISETP.NE.AND P0, PT, R2, RZ, PT ;  /* 0x000000ff0200720c */ /* 0x000fda0003f05270 */
[----:B------:R-:W-:Y:S05]  /*0550*/  @!P0 EXIT ;  /* 0x000000000000894d */ /* 0x000fea0003800000 */
[----:B------:R-:W0:Y:S01]  /*0560*/  LDC R5, c[0x0][0x380] ;  /* 0x0000e000ff057b82 */ /* 0x000e220000000800 */
[----:B------:R-:W-:Y:S02]  /*0570*/  ISETP.GE.U32.AND P0, PT, R2, 0x4, PT ;  /* 0x000000040200780c */ /* 0x000fe40003f06070 */
[----:B0-----:R-:W-:-:S11]  /*0580*/  LOP3.LUT R20, R5, 0x3, RZ, 0xc0, !PT ;  /* 0x0000000305147812 */ /* 0x001fd600078ec0ff */
[----:B------:R-:W-:Y:S05]  /*0590*/  @!P0 BRA `(.L_x_4) ;  /* 0x00000000006c8947 */ /* 0x000fea0003800000 */
[----:B------:R-:W0:Y:S01]  /*05a0*/  LDCU UR4, c[0x0][0x384] ;  /* 0x00007080ff0477ac */ /* 0x000e220008000800 */
[----:B------:R-:W-:Y:S01]  /*05b0*/  BSSY.RECONVERGENT B0, `(.L_x_5) ;  /* 0x0000018000007945 */ /* 0x000fe20003800200 */
[----:B0-----:R-:W-:-:S13]  /*05c0*/  ISETP.GE.U32.AND P0, PT, R0, UR4, PT ;  /* 0x0000000400007c0c */ /* 0x001fda000bf06070 */
[----:B------:R-:W-:Y:S05]  /*05d0*/  @P0 BRA `(.L_x_6) ;  /* 0x0000000000540947 */ /* 0x000fea0003800000 */
[----:B------:R-:W0:Y:S01]  /*05e0*/  LDC.64 R12, c[0x0][0x390] ;  /* 0x0000e400ff0c7b82 */ /* 0x000e220000000a00 */
[----:B------:R-:W-:Y:S02]  /*05f0*/  IMAD R2, R3, UR4, R4 ;  /* 0x0000000403027c24 */ /* 0x000fe4000f8e0204 */
[----:B------:R-:W-:Y:S02]  /*0600*/  IMAD R7, R0, R5, R3 ;  /* 0x0000000500077224 */ /* 0x000fe400078e0203 */
[----:B------:R-:W-:Y:S02]  /*0610*/  VIADD R14, R2, UR4 ;  /* 0x00000004020e7c36 */ /* 0x000fe40008000000 */
[C---:B------:R-:W-:Y:S01]  /*0620*/  VIADD R9, R7.reuse, 0x2 ;  /* 0x0000000207097836 */ /* 0x040fe20000000000 */
[C---:B------:R-:W-:Y:S01]  /*0630*/  IADD3 R11, PT, PT, R7.reuse, 0x1, RZ ;  /* 0x00000001070b7810 */ /* 0x040fe20007ffe0ff */
[----:B--2---:R-:W-:Y:S01]  /*0640*/  VIADD R16, R14, UR4 ;  /* 0x000000040e107c36 */ /* 0x004fe20008000000 */
[----:B------:R-:W-:-:S02]  /*0650*/  IADD3 R15, PT, PT, R7, 0x3, RZ ;  /* 0x00000003070f7810 */ /* 0x000fc40007ffe0ff */
[----:B------:R-:W-:Y:S02]  /*0660*/  I2FP.F32.U32 R17, R14 ;  /* 0x0000000e00117245 */ /* 0x000fe40000201000 */
[----:B------:R-:W-:Y:S02]  /*0670*/  IADD3 R18, PT, PT, R16, UR4, RZ ;  /* 0x0000000410127c10 */ /* 0x000fe4000fffe0ff */
[----:B------:R-:W-:Y:S02]  /*0680*/  I2FP.F32.U32 R19, R16 ;  /* 0x0000001000137245 */ /* 0x000fe40000201000 */
[----:B------:R-:W-:Y:S01]  /*0690*/  I2FP.F32.U32 R21, R18 ;  /* 0x0000001200157245 */ /* 0x000fe20000201000 */
[----:B0-----:R-:W-:-:S04]  /*06a0*/  IMAD.WIDE.U32 R6, R7, 0x4, R12 ;  /* 0x0000000407067825 */ /* 0x001fc800078e000c */
[----:B------:R-:W-:-:S04]  /*06b0*/  IMAD.WIDE.U32 R10, R11, 0x4, R12 ;  /* 0x000000040b0a7825 */ /* 0x000fc800078e000c */
[----:B------:R-:W-:-:S04]  /*06c0*/  IMAD.WIDE.U32 R8, R9, 0x4, R12 ;  /* 0x0000000409087825 */ /* 0x000fc800078e000c */
[----:B------:R-:W-:Y:S01]  /*06d0*/  IMAD.WIDE.U32 R12, R15, 0x4, R12 ;  /* 0x000000040f0c7825 */ /* 0x000fe200078e000c */
[----:B------:R-:W-:-:S05]  /*06e0*/  I2FP.F32.U32 R15, R2 ;  /* 0x00000002000f7245 */ /* 0x000fca0000201000 */
[----:B------:R0:W-:Y:S04]  /*06f0*/  STG.E desc[UR6][R6.64], R15 ;  /* 0x0000000f06007986 */ /* 0x0001e8000c101906 */
[----:B------:R0:W-:Y:S04]  /*0700*/  STG.E desc[UR6][R10.64], R17 ;  /* 0x000000110a007986 */ /* 0x0001e8000c101906 */
[----:B------:R0:W-:Y:S04]  /*0710*/  STG.E desc[UR6][R8.64], R19 ;  /* 0x0000001308007986 */ /* 0x0001e8000c101906 */
[----:B------:R0:W-:Y:S02]  /*0720*/  STG.E desc[UR6][R12.64], R21 ;  /* 0x000000150c007986 */ /* 0x0001e4000c101906 */
.L_x_6:
[----:B------:R-:W-:Y:S05]  /*0730*/  BSYNC.RECONVERGENT B0 ;  /* 0x0000000000007941 */ /* 0x000fea0003800200 */
.L_x_5:
[----:B------:R-:W-:-:S07]  /*0740*/  VIADD R3, R3, 0x4 ;  /* 0x0000000403037836 */ /* 0x000fce0000000000 */
.L_x_4:
[----:B------:R-:W-:-:S13]  /*0750*/  ISETP.NE.AND P0, PT, R20, RZ, PT ;  /* 0x000000ff1400720c */ /* 0x000fda0003f05270 */
[----:B------:R-:W-:Y:S05]  /*0760*/  @!P0 EXIT ;  /* 0x000000000000894d */ /* 0x000fea0003800000 */
[----:B------:R-:W-:-:S13]  /*0770*/  ISETP.NE.AND P0, PT, R20, 0x1, PT ;  /* 0x000000011400780c */ /* 0x000fda0003f05270 */
[----:B------:R-:W-:Y:S05]  /*0780*/  @!P0 BRA `(.L_x_7) ;  /* 0x0000000000448947 */ /* 0x000fea0003800000 */
[----:B------:R-:W1:Y:S01]  /*0790*/  LDCU UR4, c[0x0][0x384] ;  /* 0x00007080ff0477ac */ /* 0x000e620008000800 */
[----:B------:R-:W-:Y:S01]  /*07a0*/  BSSY.RECONVERGENT B0, `(.L_x_8) ;  /* 0x000000e000007945 */ /* 0x000fe20003800200 */
[----:B-1----:R-:W-:-:S13]  /*07b0*/  ISETP.GE.U32.AND P0, PT, R0, UR4, PT ;  /* 0x0000000400007c0c */ /* 0x002fda000bf06070 */
[----:B------:R-:W-:Y:S05]  /*07c0*/  @P0 BRA `(.L_x_9) ;  /* 0x00000000002c0947 */ /* 0x000fea0003800000 */
[----:B0-----:R-:W0:Y:S01]  /*07d0*/  LDC.64 R6, c[0x0][0x390] ;  /* 0x0000e400ff067b82 */ /* 0x001e220000000a00 */
[----:B------:R-:W-:Y:S02]  /*07e0*/  IMAD R9, R0, R5, R3 ;  /* 0x0000000500097224 */ /* 0x000fe400078e0203 */
[----:B------:R-:W-:-:S03]  /*07f0*/  IMAD R2, R3, UR4, R4 ;  /* 0x0000000403027c24 */ /* 0x000fc6000f8e0204 */
[----:B------:R-:W-:Y:S01]  /*0800*/  IADD3 R11, PT, PT, R9, 0x1, RZ ;  /* 0x00000001090b7810 */ /* 0x000fe20007ffe0ff */
[----:B------:R-:W-:-:S05]  /*0810*/  VIADD R10, R2, UR4 ;  /* 0x00000004020a7c36 */ /* 0x000fca0008000000 */
[----:B------:R-:W-:Y:S01]  /*0820*/  I2FP.F32.U32 R13, R10 ;  /* 0x0000000a000d7245 */ /* 0x000fe20000201000 */
[----:B0-----:R-:W-:-:S04]  /*0830*/  IMAD.WIDE.U32 R8, R9, 0x4, R6 ;  /* 0x0000000409087825 */ /* 0x001fc800078e0006 */
[----:B------:R-:W-:Y:S01]  /*0840*/  IMAD.WIDE.U32 R6, R11, 0x4, R6 ;  /* 0x000000040b067825 */ /* 0x000fe200078e0006 */
[----:B------:R-:W-:-:S05]  /*0850*/  I2FP.F32.U32 R11, R2 ;  /* 0x00000002000b7245 */ /* 0x000fca0000201000 */
[----:B------:R1:W-:Y:S04]  /*0860*/  STG.E desc[UR6][R8.64], R11 ;  /* 0x0000000b08007986 */ /* 0x0003e8000c101906 */
[----:B------:R1:W-:Y:S02]  /*0870*/  STG.E desc[UR6][R6.64], R13 ;  /* 0x0000000d06007986 */ /* 0x0003e4000c101906 */
.L_x_9:
[----:B------:R-:W-:Y:S05]  /*0880*/  BSYNC.RECONVERGENT B0 ;  /* 0x0000000000007941 */ /* 0x000fea0003800200 */
.L_x_8:
[----:B------:R-:W-:-:S07]  /*0890*/  IADD3 R3, PT, PT, R3, 0x2, RZ ;  /* 0x0000000203037810 */ /* 0x000fce0007ffe0ff */
.L_x_7:
[----:B------:R-:W3:Y:S01]  /*08a0*/  LDCU UR4, c[0x0][0x384] ;  /* 0x00007080ff0477ac */ /* 0x000ee20008000800 */
[----:B------:R-:W-:Y:S02]  /*08b0*/  LOP3.LUT R2, R5, 0x1, RZ, 0xc0, !PT ;  /* 0x0000000105027812 */ /* 0x000fe400078ec0ff */
[----:B---3--:R-:W-:-:S04]  /*08c0*/  ISETP.GE.U32.AND P0, PT, R0, UR4, PT ;  /* 0x0000000400007c0c */ /* 0x008fc8000bf06070 */
[----:B------:R-:W-:-:S13]  /*08d0*/  ISETP.NE.U32.OR P0, PT, R2, 0x1, P0 ;  /* 0x000000010200780c */ /* 0x000fda0000705470 */
[----:B------:R-:W-:Y:S05]  /*08e0*/  @P0 EXIT ;  /* 0x000000000000094d */ /* 0x000fea0003800000 */
[----:B01----:R-:W0:Y:S01]  /*08f0*/  LDC.64 R6, c[0x0][0x390] ;  /* 0x0000e400ff067b82 */ /* 0x003e220000000a00 */
[----:B------:R-:W-:Y:S02]  /*0900*/  IMAD R5, R0, R5, R3 ;  /* 0x0000000500057224 */ /* 0x000fe400078e0203 */
[----:B------:R-:W-:Y:S02]  /*0910*/  IMAD R4, R3, UR4, R4 ;  /* 0x0000000403047c24 */ /* 0x000fe4000f8e0204 */
[----:B0-----:R-:W-:-:S03]  /*0920*/  IMAD.WIDE.U32 R2, R5, 0x4, R6 ;  /* 0x0000000405027825 */ /* 0x001fc600078e0006 */
[----:B------:R-:W-:-:S05]  /*0930*/  I2FP.F32.U32 R5, R4 ;  /* 0x0000000400057245 */ /* 0x000fca0000201000 */
[----:B------:R-:W-:Y:S01]  /*0940*/  STG.E desc[UR6][R2.64], R5 ;  /* 0x0000000502007986 */ /* 0x000fe2000c101906 */
[----:B------:R-:W-:Y:S05]  /*0950*/  EXIT ;  /* 0x000000000000794d */ /* 0x000fea0003800000 */
.L_x_10:
[----:B------:R-:W-:-:S00]  /*0960*/  BRA `(.L_x_10) ;  /* 0xfffffffc00fc7947 */ /* 0x000fc0000383ffff */
[----:B------:R-:W-:-:S00]  /*0970*/  NOP ;  /* 0x0000000000007918 */ /* 0x000fc00000000000 */
        /* <DEDUP_REMOVED lines=8> */
.L_x_24:


//--------------------- .text._Z17set_matrix_rowmajiifPf --------------------------
	.section	.text._Z17set_matrix_rowmajiifPf,"ax",@progbits
	.align	128
        .global         _Z17set_matrix_rowmajiifPf
        .type           _Z17set_matrix_rowmajiifPf,@function
        .size           _Z17set_matrix_rowmajiifPf,(.L_x_25 - _Z17set_matrix_rowmajiifPf)
        .other          _Z17set_matrix_rowmajiifPf,@"STO_CUDA_ENTRY STV_DEFAULT"
_Z17set_matrix_rowmajiifPf:
.text._Z17set_matrix_rowmajiifPf:
[----:B------:R-:W-:Y:S01]  /*0000*/  LDC R1, c[0x0][0x37c] ;  /* 0x0000df00ff017b82 */ /* 0x000fe20000000800 */
[----:B------:R-:W0:Y:S07]  /*0010*/  S2R R0, SR_TID.X ;  /* 0x0000000000007919 */ /* 0x000e2e0000002100 */
[----:B------:R-:W0:Y:S08]  /*0020*/  S2UR UR4, SR_CTAID.X ;  /* 0x00000000000479c3 */ /* 0x000e300000002500 */
[----:B------:R-:W0:Y:S08]  /*0030*/  LDC R5, c[0x0][0x360] ;  /* 0x0000d800ff057b82 */ /* 0x000e300000000800 */
[----:B------:R-:W1:Y:S01]  /*0040*/  LDC.64 R2, c[0x0][0x380] ;  /* 0x0000e000ff027b82 */ /* 0x000e620000000a00 */
[----:B0-----:R-:W-:Y:S01]  /*0050*/  IMAD R0, R5, UR4, R0 ;  /* 0x0000000405007c24 */ /* 0x001fe2000f8e0200 */
[----:B-1----:R-:W-:-:S04]  /*0060*/  ISETP.NE.AND P0, PT, R3, RZ, PT ;  /* 0x000000ff0300720c */ /* 0x002fc80003f05270 */
[----:B------:R-:W-:-:S13]  /*0070*/  ISETP.GE.U32.OR P0, PT, R0, R2, !P0 ;  /* 0x000000020000720c */ /* 0x000fda0004706470 */
[----:B------:R-:W-:Y:S05]  /*0080*/  @P0 EXIT ;  /* 0x000000000000094d */ /* 0x000fea0003800000 */
[C---:B------:R-:W-:Y:S01]  /*0090*/  VIADD R2, R3.reuse, 0xffffffff ;  /* 0xffffffff03027836 */ /* 0x040fe20000000000 */
[----:B------:R-:W-:Y:S01]  /*00a0*/  LOP3.LUT R18, R3, 0x7, RZ, 0xc0, !PT ;  /* 0x0000000703127812 */ /* 0x000fe200078ec0ff */
[----:B------:R-:W0:Y:S03]  /*00b0*/  LDCU.64 UR4, c[0x0][0x358] ;  /* 0x00006b00ff0477ac */ /* 0x000e260008000a00 */
[----:B------:R-:W-:Y:S01]  /*00c0*/  ISETP.GE.U32.AND P1, PT, R2, 0x7, PT ;  /* 0x000000070200780c */ /* 0x000fe20003f26070 */
[----:B------:R-:W-:Y:S01]  /*00d0*/  IMAD.MOV.U32 R2, RZ, RZ, RZ ;  /* 0x000000ffff027224 */ /* 0x000fe200078e00ff */
[----:B------:R-:W-:-:S11]  /*00e0*/  ISETP.NE.AND P0, PT, R18, RZ, PT ;  /* 0x000000ff1200720c */ /* 0x000fd60003f05270 */
[----:B------:R-:W-:Y:S05]  /*00f0*/  @!P1 BRA `(.L_x_11) ;  /* 0x0000000000a09947 */ /* 0x000fea0003800000 */
[----:B------:R-:W1:Y:S01]  /*0100*/  LDC.64 R4, c[0x0][0x390] ;  /* 0x0000e400ff047b82 */ /* 0x000e620000000a00 */
[----:B------:R-:W-:Y:S01]  /*0110*/  LOP3.LUT R2, R3, 0xfffffff8, RZ, 0xc0, !PT ;  /* 0xfffffff803027812 */ /* 0x000fe200078ec0ff */
[----:B------:R-:W-:-:S03]  /*0120*/  IMAD R7, R0, R3, 0x4 ;  /* 0x0000000400077424 */ /* 0x000fc600078e0203 */
[----:B------:R-:W-:-:S07]  /*0130*/  IADD3 R6, PT, PT, -R2, RZ, RZ ;  /* 0x000000ff02067210 */ /* 0x000fce0007ffe1ff */
.L_x_12:
[C---:B---3--:R-:W-:Y:S01]  /*0140*/  VIADD R11, R7.reuse, 0xfffffffd ;  /* 0xfffffffd070b7836 */ /* 0x048fe20000000000 */
[C---:B------:R-:W-:Y:S01]  /*0150*/  IADD3 R13, PT, PT, R7.reuse, -0x2, RZ ;  /* 0xfffffffe070d7810 */ /* 0x040fe20007ffe0ff */
[C---:B------:R-:W-:Y:S01]  /*0160*/  VIADD R9, R7.reuse, 0xfffffffc ;  /* 0xfffffffc07097836 */ /* 0x040fe20000000000 */
[----:B------:R-:W-:Y:S01]  /*0170*/  IADD3 R6, PT, PT, R6, 0x8, RZ ;  /* 0x0000000806067810 */ /* 0x000fe20007ffe0ff */
[----:B------:R-:W-:Y:S01]  /*0180*/  VIADD R17, R7, 0xffffffff ;  /* 0xffffffff07117836 */ /* 0x000fe20000000000 */
[----:B------:R-:W-:Y:S01]  /*0190*/  I2FP.F32.U32 R21, R11 ;  /* 0x0000000b00157245 */ /* 0x000fe20000201000 */
[--C-:B-1----:R-:W-:Y:S01]  /*01a0*/  IMAD.WIDE.U32 R8, R9, 0x4, R4.reuse ;  /* 0x0000000409087825 */ /* 0x102fe200078e0004 */
[----:B------:R-:W-:Y:S02]  /*01b0*/  IADD3 R16, PT, PT, R7, 0x4, RZ ;  /* 0x0000000407107810 */ /* 0x000fe40007ffe0ff */
[----:B------:R-:W-:Y:S01]  /*01c0*/  I2FP.F32.U32 R23, R13 ;  /* 0x0000000d00177245 */ /* 0x000fe20000201000 */
[--C-:B------:R-:W-:Y:S01]  /*01d0*/  IMAD.WIDE.U32 R10, R11, 0x4, R4.reuse ;  /* 0x000000040b0a7825 */ /* 0x100fe200078e0004 */
[----:B------:R-:W-:Y:S01]  /*01e0*/  ISETP.NE.AND P1, PT, R6, RZ, PT ;  /* 0x000000ff0600720c */ /* 0x000fe20003f25270 */
[----:B0-----:R0:W-:Y:S01]  /*01f0*/  STG.E desc[UR4][R8.64], R21 ;  /* 0x0000001508007986 */ /* 0x0011e2000c101904 */
[----:B------:R-:W-:Y:S01]  /*0200*/  I2FP.F32.U32 R25, R17 ;  /* 0x0000001100197245 */ /* 0x000fe20000201000 */
[C---:B------:R-:W-:Y:S01]  /*0210*/  VIADD R27, R7.reuse, 0x1 ;  /* 0x00000001071b7836 */ /* 0x040fe20000000000 */
[----:B------:R-:W-:Y:S01]  /*0220*/  I2FP.F32.U32 R22, R16 ;  /* 0x0000001000167245 */ /* 0x000fe20000201000 */
[----:B------:R-:W-:Y:S01]  /*0230*/  VIADD R29, R7, 0x2 ;  /* 0x00000002071d7836 */ /* 0x000fe20000000000 */
[----:B------:R-:W-:Y:S01]  /*0240*/  I2FP.F32.U32 R19, R7 ;  /* 0x0000000700137245 */ /* 0x000fe20000201000 */
[--C-:B------:R-:W-:Y:S01]  /*0250*/  IMAD.WIDE.U32 R12, R13, 0x4, R4.reuse ;  /* 0x000000040d0c7825 */ /* 0x100fe200078e0004 */
[----:B------:R1:W-:Y:S03]  /*0260*/  STG.E desc[UR4][R10.64], R23 ;  /* 0x000000170a007986 */ /* 0x0003e6000c101904 */
[----:B------:R-:W-:Y:S01]  /*0270*/  VIADD R20, R7, 0x3 ;  /* 0x0000000307147836 */ /* 0x000fe20000000000 */
[----:B------:R2:W-:Y:S01]  /*0280*/  STG.E desc[UR4][R12.64], R25 ;  /* 0x000000190c007986 */ /* 0x0005e2000c101904 */
[----:B------:R-:W-:Y:S01]  /*0290*/  IMAD.WIDE.U32 R16, R17, 0x4, R4 ;  /* 0x0000000411107825 */ /* 0x000fe200078e0004 */
[----:B0-----:R-:W-:-:S03]  /*02a0*/  I2FP.F32.U32 R21, R27 ;  /* 0x0000001b00157245 */ /* 0x001fc60000201000 */
[--C-:B------:R-:W-:Y:S01]  /*02b0*/  IMAD.WIDE.U32 R14, R7, 0x4, R4.reuse ;  /* 0x00000004070e7825 */ /* 0x100fe200078e0004 */
[----:B------:R3:W-:Y:S01]  /*02c0*/  STG.E desc[UR4][R16.64], R19 ;  /* 0x0000001310007986 */ /* 0x0007e2000c101904 */
[----:B-1----:R-:W-:Y:S02]  /*02d0*/  I2FP.F32.U32 R23, R29 ;  /* 0x0000001d00177245 */ /* 0x002fe40000201000 */
[--C-:B------:R-:W-:Y:S01]  /*02e0*/  IMAD.WIDE.U32 R8, R27, 0x4, R4.reuse ;  /* 0x000000041b087825 */ /* 0x100fe200078e0004 */
[----:B------:R-:W-:Y:S01]  /*02f0*/  I2FP.F32.U32 R27, R20 ;  /* 0x00000014001b7245 */ /* 0x000fe20000201000 */
[----:B------:R3:W-:Y:S02]  /*0300*/  STG.E desc[UR4][R14.64], R21 ;  /* 0x000000150e007986 */ /* 0x0007e4000c101904 */
[--C-:B------:R-:W-:Y:S02]  /*0310*/  IMAD.WIDE.U32 R10, R29, 0x4, R4.reuse ;  /* 0x000000041d0a7825 */ /* 0x100fe400078e0004 */
[----:B------:R3:W-:Y:S02]  /*0320*/  STG.E desc[UR4][R8.64], R23 ;  /* 0x0000001708007986 */ /* 0x0007e4000c101904 */
[----:B--2---:R-:W-:-:S02]  /*0330*/  IMAD.WIDE.U32 R12, R20, 0x4, R4 ;  /* 0x00000004140c7825 */ /* 0x004fc400078e0004 */
[----:B------:R3:W-:Y:S02]  /*0340*/  STG.E desc[UR4][R10.64], R27 ;  /* 0x0000001b0a007986 */ /* 0x0007e4000c101904 */
[----:B------:R-:W-:Y:S02]  /*0350*/  VIADD R7, R7, 0x8 ;  /* 0x0000000807077836 */ /* 0x000fe40000000000 */
[----:B------:R3:W-:Y:S01]  /*0360*/  STG.E desc[UR4][R12.64], R22 ;  /* 0x000000160c007986 */ /* 0x0007e2000c101904 */
[----:B------:R-:W-:Y:S05]  /*0370*/  @P1 BRA `(.L_x_12) ;  /* 0xfffffffc00701947 */ /* 0x000fea000383ffff */
.L_x_11:
[----:B0-----:R-:W-:Y:S05]  /*0380*/  @!P0 EXIT ;  /* 0x000000000000894d */ /* 0x001fea0003800000 */
[----:B------:R-:W-:Y:S02]  /*0390*/  ISETP.GE.U32.AND P0, PT, R18, 0x4, PT ;  /* 0x000000041200780c */ /* 0x000fe40003f06070 */
[----:B---3--:R-:W-:-:S04]  /*03a0*/  LOP3.LUT R14, R3, 0x3, RZ, 0xc0, !PT ;  /* 0x00000003030e7812 */ /* 0x008fc800078ec0ff */
[----:B------:R-:W-:-:S07]  /*03b0*/  ISETP.NE.AND P1, PT, R14, RZ, PT ;  /* 0x000000ff0e00720c */ /* 0x000fce0003f25270 */
[----:B------:R-:W-:Y:S06]  /*03c0*/  @!P0 BRA `(.L_x_13) ;  /* 0x00000000004c8947 */ /* 0x000fec0003800000 */
[----:B------:R-:W0:Y:S01]  /*03d0*/  LDC.64 R8, c[0x0][0x390] ;  /* 0x0000e400ff087b82 */ /* 0x000e220000000a00 */
[----:B------:R-:W-:Y:S01]  /*03e0*/  IMAD R5, R0, R3, R2 ;  /* 0x0000000300057224 */ /* 0x000fe200078e0202 */
[----:B------:R-:W-:-:S03]  /*03f0*/  IADD3 R2, PT, PT, R2, 0x4, RZ ;  /* 0x0000000402027810 */ /* 0x000fc60007ffe0ff */
[C---:B------:R-:W-:Y:S01]  /*0400*/  VIADD R7, R5.reuse, 0x1 ;  /* 0x0000000105077836 */ /* 0x040fe20000000000 */
[C---:B------:R-:W-:Y:S01]  /*0410*/  IADD3 R11, PT, PT, R5.reuse, 0x2, RZ ;  /* 0x00000002050b7810 */ /* 0x040fe20007ffe0ff */
[C---:B------:R-:W-:Y:S02]  /*0420*/  VIADD R17, R5.reuse, 0x3 ;  /* 0x0000000305117836 */ /* 0x040fe40000000000 */
[C---:B------:R-:W-:Y:S01]  /*0430*/  VIADD R12, R5.reuse, 0x4 ;  /* 0x00000004050c7836 */ /* 0x040fe20000000000 */
[----:B------:R-:W-:Y:S02]  /*0440*/  I2FP.F32.U32 R13, R7 ;  /* 0x00000007000d7245 */ /* 0x000fe40000201000 */
[----:B------:R-:W-:Y:S02]  /*0450*/  I2FP.F32.U32 R15, R11 ;  /* 0x0000000b000f7245 */ /* 0x000fe40000201000 */
[----:B------:R-:W-:Y:S01]  /*0460*/  I2FP.F32.U32 R19, R12 ;  /* 0x0000000c00137245 */ /* 0x000fe20000201000 */
[----:B0-----:R-:W-:-:S04]  /*0470*/  IMAD.WIDE.U32 R4, R5, 0x4, R8 ;  /* 0x0000000405047825 */ /* 0x001fc800078e0008 */
[--C-:B------:R-:W-:Y:S01]  /*0480*/  IMAD.WIDE.U32 R6, R7, 0x4, R8.reuse ;  /* 0x0000000407067825 */ /* 0x100fe200078e0008 */
[----:B------:R0:W-:Y:S03]  /*0490*/  STG.E desc[UR4][R4.64], R13 ;  /* 0x0000000d04007986 */ /* 0x0001e6000c101904 */
[--C-:B------:R-:W-:Y:S01]  /*04a0*/  IMAD.WIDE.U32 R10, R11, 0x4, R8.reuse ;  /* 0x000000040b0a7825 */ /* 0x100fe200078e0008 */
[----:B------:R0:W-:Y:S03]  /*04b0*/  STG.E desc[UR4][R6.64], R15 ;  /* 0x0000000f06007986 */ /* 0x0001e6000c101904 */
[----:B------:R-:W-:Y:S01]  /*04c0*/  IMAD.WIDE.U32 R8, R17, 0x4, R8 ;  /* 0x0000000411087825 */ /* 0x000fe200078e0008 */
[----:B------:R-:W-:-:S05]  /*04d0*/  I2FP.F32.U32 R17, R17 ;  /* 0x0000001100117245 */ /* 0x000fca0000201000 */
[----:B------:R0:W-:Y:S04]  /*04e0*/  STG.E desc[UR4][R10.64], R17 ;  /* 0x000000110a007986 */ /* 0x0001e8000c101904 */
[----:B------:R0:W-:Y:S02]  /*04f0*/  STG.E desc[UR4][R8.64], R19 ;  /* 0x0000001308007986 */ /* 0x0001e4000c101904 */
.L_x_13:
[----:B------:R-:W-:Y:S05]  /*0500*/  @!P1 EXIT ;  /* 0x000000000000994d */ /* 0x000fea0003800000 */
[----:B------:R-:W-:Y:S02]  /*0510*/  ISETP.NE.AND P0, PT, R14, 0x1, PT ;  /* 0x000000010e00780c */ /* 0x000fe40003f05270 */
[----:B0-----:R-:W-:-:S04]  /*0520*/  LOP3.LUT R4, R3, 0x1, RZ, 0xc0, !PT ;  /* 0x0000000103047812 */ /* 0x001fc800078ec0ff */
[----:B------:R-:W-:-:S07]  /*0530*/  ISETP.NE.U32.AND P1, PT, R4, 0x1, PT ;  /* 0x000000010400780c */ /* 0x000fce0003f25070 */
[----:B------:R-:W-:Y:S06]  /*0540*/  @!P0 BRA `(.L_x_14) ;  /* 0x00000000002c8947 */ /* 0x000fec0003800000 */
[----:B------:R-:W0:Y:S01]  /*0550*/  LDC.64 R4, c[0x0][0x390] ;  /* 0x0000e400ff047b82 */ /* 0x000e220000000a00 */
[----:B------:R-:W-:Y:S02]  /*0560*/  IMAD R7, R0, R3, R2 ;  /* 0x0000000300077224 */ /* 0x000fe400078e0202 */
[----:B------:R-:W-:Y:S02]  /*0570*/  VIADD R2, R2, 0x2 ;  /* 0x0000000202027836 */ /* 0x000fe40000000000 */
[C---:B------:R-:W-:Y:S01]  /*0580*/  VIADD R9, R7.reuse, 0x1 ;  /* 0x0000000107097836 */ /* 0x040fe20000000000 */
[----:B------:R-:W-:-:S04]  /*0590*/  IADD3 R8, PT, PT, R7, 0x2, RZ ;  /* 0x0000000207087810 */ /* 0x000fc80007ffe0ff */
[----:B------:R-:W-:Y:S01]  /*05a0*/  I2FP.F32.U32 R11, R8 ;  /* 0x00000008000b7245 */ /* 0x000fe20000201000 */
[----:B0-----:R-:W-:-:S04]  /*05b0*/  IMAD.WIDE.U32 R6, R7, 0x4, R4 ;  /* 0x0000000407067825 */ /* 0x001fc800078e0004 */
[----:B------:R-:W-:Y:S01]  /*05c0*/  IMAD.WIDE.U32 R4, R9, 0x4, R4 ;  /* 0x0000000409047825 */ /* 0x000fe200078e0004 */
[----:B------:R-:W-:-:S05]  /*05d0*/  I2FP.F32.U32 R9, R9 ;  /* 0x0000000900097245 */ /* 0x000fca0000201000 */
[----:B------:R0:W-:Y:S04]  /*05e0*/  STG.E desc[UR4][R6.64], R9 ;  /* 0x0000000906007986 */ /* 0x0001e8000c101904 */
[----:B------:R0:W-:Y:S02]  /*05f0*/  STG.E desc[UR4][R4.64], R11 ;  /* 0x0000000b04007986 */ /* 0x0001e4000c101904 */
.L_x_14:
[----:B------:R-:W-:Y:S05]  /*0600*/  @P1 EXIT ;  /* 0x000000000000194d */ /* 0x000fea0003800000 */
[----:B0-----:R-:W0:Y:S01]  /*0610*/  LDC.64 R4, c[0x0][0x390] ;  /* 0x0000e400ff047b82 */ /* 0x001e220000000a00 */
[----:B------:R-:W-:-:S05]  /*0620*/  IMAD R3, R0, R3, R2 ;  /* 0x0000000300037224 */ /* 0x000fca00078e0202 */
[C---:B------:R-:W-:Y:S01]  /*0630*/  IADD3 R0, PT, PT, R3.reuse, 0x1, RZ ;  /* 0x0000000103007810 */ /* 0x040fe20007ffe0ff */
[----:B0-----:R-:W-:-:S03]  /*0640*/  IMAD.WIDE.U32 R2, R3, 0x4, R4 ;  /* 0x0000000403027825 */ /* 0x001fc600078e0004 */
[----:B------:R-:W-:-:S05]  /*0650*/  I2FP.F32.U32 R5, R0 ;  /* 0x0000000000057245 */ /* 0x000fca0000201000 */
[----:B------:R-:W-:Y:S01]  /*0660*/  STG.E desc[UR4][R2.64], R5 ;  /* 0x0000000502007986 */ /* 0x000fe2000c101904 */
[----:B------:R-:W-:Y:S05]  /*0670*/  EXIT ;  /* 0x000000000000794d */ /* 0x000fea0003800000 */
.L_x_15:
        /* <DEDUP_REMOVED lines=16> */
.L_x_25:


//--------------------- .text._Z10set_vectorifPf  --------------------------
	.section	.text._Z10set_vectorifPf,"ax",@progbits
	.align	128
        .global         _Z10set_vectorifPf
        .type           _Z10set_vectorifPf,@function
        .size           _Z10set_vectorifPf,(.L_x_26 - _Z10set_vectorifPf)
        .other          _Z10set_vectorifPf,@"STO_CUDA_ENTRY STV_DEFAULT"
_Z10set_vectorifPf:
.text._Z10set_vectorifPf:
[----:B------:R-:W-:Y:S01]  /*0000*/  LDC R1, c[0x0][0x37c] ;  /* 0x0000df00ff017b82 */ /* 0x000fe20000000800 */
[----:B------:R-:W0:Y:S07]  /*0010*/  S2R R5, SR_TID.X ;  /* 0x0000000000057919 */ /* 0x000e2e0000002100 */
[----:B------:R-:W0:Y:S01]  /*0020*/  S2UR UR4, SR_CTAID.X ;  /* 0x00000000000479c3 */ /* 0x000e220000002500 */
[----:B------:R-:W1:Y:S07]  /*0030*/  LDCU UR5, c[0x0][0x380] ;  /* 0x00007000ff0577ac */ /* 0x000e6e0008000800 */
[----:B------:R-:W0:Y:S02]  /*0040*/  LDC R0, c[0x0][0x360] ;  /* 0x0000d800ff007b82 */ /* 0x000e240000000800 */
[----:B0-----:R-:W-:-:S05]  /*0050*/  IMAD R5, R0, UR4, R5 ;  /* 0x0000000400057c24 */ /* 0x001fca000f8e0205 */
[----:B-1----:R-:W-:-:S13]  /*0060*/  ISETP.GE.U32.AND P0, PT, R5, UR5, PT ;  /* 0x0000000505007c0c */ /* 0x002fda000bf06070 */
[----:B------:R-:W-:Y:S05]  /*0070*/  @P0 EXIT ;  /* 0x000000000000094d */ /* 0x000fea0003800000 */
[----:B------:R-:W0:Y:S01]  /*0080*/  LDC R7, c[0x0][0x384] ;  /* 0x0000e100ff077b82 */ /* 0x000e220000000800 */
[----:B------:R-:W1:Y:S01]  /*0090*/  LDCU.64 UR4, c[0x0][0x358] ;  /* 0x00006b00ff0477ac */ /* 0x000e620008000a00 */
[----:B0-----:R-:W-:-:S13]  /*00a0*/  FSETP.NEU.AND P0, PT, R7, RZ, PT ;  /* 0x000000ff0700720b */ /* 0x001fda0003f0d000 */
[----:B------:R-:W0:Y:S02]  /*00b0*/  @!P0 LDC.64 R2, c[0x0][0x388] ;  /* 0x0000e200ff028b82 */ /* 0x000e240000000a00 */
[----:B0-----:R-:W-:-:S05]  /*00c0*/  @!P0 IMAD.WIDE.U32 R2, R5, 0x4, R2 ;  /* 0x0000000405028825 */ /* 0x001fca00078e0002 */
[----:B-1----:R0:W-:Y:S01]  /*00d0*/  @!P0 STG.E desc[UR4][R2.64], R7 ;  /* 0x0000000702008986 */ /* 0x0021e2000c101904 */
[----:B------:R-:W-:Y:S05]  /*00e0*/  @!P0 EXIT ;  /* 0x000000000000894d */ /* 0x000fea0003800000 */
[----:B0-----:R-:W0:Y:S01]  /*00f0*/  LDC.64 R2, c[0x0][0x388] ;  /* 0x0000e200ff027b82 */ /* 0x001e220000000a00 */
[C---:B------:R-:W-:Y:S01]  /*0100*/  IADD3 R0, PT, PT, R5.reuse, 0x1, RZ ;  /* 0x0000000105007810 */ /* 0x040fe20007ffe0ff */
[----:B0-----:R-:W-:-:S03]  /*0110*/  IMAD.WIDE.U32 R2, R5, 0x4, R2 ;  /* 0x0000000405027825 */ /* 0x001fc600078e0002 */
[----:B------:R-:W-:-:S05]  /*0120*/  I2FP.F32.U32 R5, R0 ;  /* 0x0000000000057245 */ /* 0x000fca0000201000 */
[----:B------:R-:W-:Y:S01]  /*0130*/  STG.E desc[UR4][R2.64], R5 ;  /* 0x0000000502007986 */ /* 0x000fe2000c101904 */
[----:B------:R-:W-:Y:S05]  /*0140*/  EXIT ;  /* 0x000000000000794d */ /* 0x000fea0003800000 */
.L_x_16:
        /* <DEDUP_REMOVED lines=11> */
.L_x_26:


//--------------------- .text._Z13compute_triadiiPKfS0_Pf --------------------------
	.section	.text._Z13compute_triadiiPKfS0_Pf,"ax",@progbits
	.align	128
        .global         _Z13compute_triadiiPKfS0_Pf
        .type           _Z13compute_triadiiPKfS0_Pf,@function
        .size           _Z13compute_triadiiPKfS0_Pf,(.L_x_27 - _Z13compute_triadiiPKfS0_Pf)
        .other          _Z13compute_triadiiPKfS0_Pf,@"STO_CUDA_ENTRY STV_DEFAULT"
_Z13compute_triadiiPKfS0_Pf:
.text._Z13compute_triadiiPKfS0_Pf:
[----:B------:R-:W-:Y:S01]  /*0000*/  LDC R1, c[0x0][0x37c] ;  /* 0x0000df00ff017b82 */ /* 0x000fe20000000800 */
[----:B------:R-:W0:Y:S07]  /*0010*/  S2R R2, SR_TID.X ;  /* 0x0000000000027919 */ /* 0x000e2e0000002100 */
[----:B------:R-:W1:Y:S01]  /*0020*/  S2UR UR4, SR_CTAID.X ;  /* 0x00000000000479c3 */ /* 0x000e620000002500 */
[----:B------:R-:W1:Y:S01]  /*0030*/  LDCU UR5, c[0x0][0x360] ;  /* 0x00006c00ff0577ac */ /* 0x000e620008000800 */
[----:B------:R-:W2:Y:S01]  /*0040*/  LDCU UR6, c[0x0][0x384] ;  /* 0x00007080ff0677ac */ /* 0x000ea20008000800 */
[----:B-1----:R-:W-:-:S06]  /*0050*/  UIMAD UR4, UR4, UR5, URZ ;  /* 0x00000005040472a4 */ /* 0x002fcc000f8e02ff */
[----:B0-----:R-:W-:-:S04]  /*0060*/  IADD3 R0, PT, PT, R2, UR4, RZ ;  /* 0x0000000402007c10 */ /* 0x001fc8000fffe0ff */
[----:B--2---:R-:W-:-:S13]  /*0070*/  ISETP.GE.U32.AND P0, PT, R0, UR6, PT ;  /* 0x0000000600007c0c */ /* 0x004fda000bf06070 */
[----:B------:R-:W-:Y:S05]  /*0080*/  @P0 EXIT ;  /* 0x000000000000094d */ /* 0x000fea0003800000 */
[----:B------:R-:W0:Y:S01]  /*0090*/  LDC R3, c[0x0][0x380] ;  /* 0x0000e000ff037b82 */ /* 0x000e220000000800 */
[----:B------:R-:W1:Y:S01]  /*00a0*/  LDCU.64 UR8, c[0x0][0x358] ;  /* 0x00006b00ff0877ac */ /* 0x000e620008000a00 */
[----:B------:R-:W-:Y:S01]  /*00b0*/  HFMA2 R26, -RZ, RZ, 0, 0 ;  /* 0x00000000ff1a7431 */ /* 0x000fe200000001ff */
[----:B0-----:R-:W-:-:S13]  /*00c0*/  ISETP.NE.AND P0, PT, R3, RZ, PT ;  /* 0x000000ff0300720c */ /* 0x001fda0003f05270 */
[----:B-1----:R-:W-:Y:S05]  /*00d0*/  @!P0 BRA `(.L_x_17) ;  /* 0x0000000c005c8947 */ /* 0x002fea0003800000 */
[C---:B------:R-:W-:Y:S02]  /*00e0*/  IADD3 R5, PT, PT, R3.reuse, -0x1, RZ ;  /* 0xffffffff03057810 */ /* 0x040fe40007ffe0ff */
[----:B------:R-:W-:Y:S02]  /*00f0*/  LOP3.LUT R4, R3, 0xf, RZ, 0xc0, !PT ;  /* 0x0000000f03047812 */ /* 0x000fe400078ec0ff */
[----:B------:R-:W-:Y:S02]  /*0100*/  ISETP.GE.U32.AND P1, PT, R5, 0xf, PT ;  /* 0x0000000f0500780c */ /* 0x000fe40003f26070 */
[----:B------:R-:W-:Y:S02]  /*0110*/  ISETP.NE.AND P0, PT, R4, RZ, PT ;  /* 0x000000ff0400720c */ /* 0x000fe40003f05270 */
[----:B------:R-:W-:Y:S02]  /*0120*/  MOV R26, RZ ;  /* 0x000000ff001a7202 */ /* 0x000fe40000000f00 */
[----:B------:R-:W-:-:S07]  /*0130*/  MOV R5, RZ ;  /* 0x000000ff00057202 */ /* 0x000fce0000000f00 */
[----:B------:R-:W-:Y:S05]  /*0140*/  @!P1 BRA `(.L_x_18) ;  /* 0x0000000400c09947 */ /* 0x000fea0003800000 */
[----:B------:R-:W0:Y:S01]  /*0150*/  LDCU.64 UR6, c[0x0][0x390] ;  /* 0x00007200ff0677ac */ /* 0x000e220008000a00 */
[C---:B------:R-:W-:Y:S01]  /*0160*/  LOP3.LUT R5, R3.reuse, 0xfffffff0, RZ, 0xc0, !PT ;  /* 0xfffffff003057812 */ /* 0x040fe200078ec0ff */
[C---:B------:R-:W-:Y:S01]  /*0170*/  IMAD R19, R3.reuse, 0xf, R0 ;  /* 0x0000000f03137824 */ /* 0x040fe200078e0200 */
[C---:B------:R-:W-:Y:S01]  /*0180*/  IADD3 R17, PT, PT, R3.reuse, UR4, R2 ;  /* 0x0000000403117c10 */ /* 0x040fe2000fffe002 */
[C-C-:B------:R-:W-:Y:S01]  /*0190*/  IMAD R6, R3.reuse, 0xe, R0.reuse ;  /* 0x0000000e03067824 */ /* 0x140fe200078e0200 */
[CC--:B------:R-:W-:Y:S01]  /*01a0*/  LEA R18, R3.reuse, R0.reuse, 0x3 ;  /* 0x0000000003127211 */ /* 0x0c0fe200078e18ff */
[C-C-:B------:R-:W-:Y:S01]  /*01b0*/  IMAD R8, R3.reuse, 0xd, R0.reuse ;  /* 0x0000000d03087824 */ /* 0x140fe200078e0200 */
[CC--:B------:R-:W-:Y:S01]  /*01c0*/  LEA R11, R3.reuse, R0.reuse, 0x2 ;  /* 0x00000000030b7211 */ /* 0x0c0fe200078e10ff */
[C-C-:B------:R-:W-:Y:S01]  /*01d0*/  IMAD R10, R3.reuse, 0xc, R0.reuse ;  /* 0x0000000c030a7824 */ /* 0x140fe200078e0200 */
[CC--:B------:R-:W-:Y:S01]  /*01e0*/  LEA R15, R3.reuse, R0.reuse, 0x1 ;  /* 0x00000000030f7211 */ /* 0x0c0fe200078e08ff */
[C-C-:B------:R-:W-:Y:S01]  /*01f0*/  IMAD R12, R3.reuse, 0xb, R0.reuse ;  /* 0x0000000b030c7824 */ /* 0x140fe200078e0200 */
[----:B------:R-:W-:Y:S01]  /*0200*/  MOV R26, RZ ;  /* 0x000000ff001a7202 */ /* 0x000fe20000000f00 */
[C-C-:B------:R-:W-:Y:S01]  /*0210*/  IMAD R14, R3.reuse, 0xa, R0.reuse ;  /* 0x0000000a030e7824 */ /* 0x140fe200078e0200 */
[----:B------:R-:W-:Y:S01]  /*0220*/  MOV R2, R0 ;  /* 0x0000000000027202 */ /* 0x000fe20000000f00 */
[--C-:B------:R-:W-:Y:S01]  /*0230*/  IMAD R16, R3, 0x9, R0.reuse ;  /* 0x0000000903107824 */ /* 0x100fe200078e0200 */
[----:B------:R-:W-:Y:S01]  /*0240*/  IADD3 R21, PT, PT, -R5, RZ, RZ ;  /* 0x000000ff05157210 */ /* 0x000fe20007ffe1ff */
[C-C-:B------:R-:W-:Y:S01]  /*0250*/  IMAD R20, R3.reuse, 0x7, R0.reuse ;  /* 0x0000000703147824 */ /* 0x140fe200078e0200 */
[----:B0-----:R-:W-:Y:S01]  /*0260*/  UIADD3 UR5, UP0, UPT, UR6, 0x20, URZ ;  /* 0x0000002006057890 */ /* 0x001fe2000ff1e0ff */
[----:B------:R-:W-:-:S02]  /*0270*/  IMAD R7, R3, 0x6, R0 ;  /* 0x0000000603077824 */ /* 0x000fc400078e0200 */
[C-C-:B------:R-:W-:Y:S01]  /*0280*/  IMAD R9, R3.reuse, 0x5, R0.reuse ;  /* 0x0000000503097824 */ /* 0x140fe200078e0200 */
[----:B------:R-:W-:Y:S01]  /*0290*/  UIADD3.X UR6, UPT, UPT, URZ, UR7, URZ, UP0, !UPT ;  /* 0x00000007ff067290 */ /* 0x000fe200087fe4ff */
[----:B------:R-:W-:Y:S01]  /*02a0*/  IMAD R13, R3, 0x3, R0 ;  /* 0x00000003030d7824 */ /* 0x000fe200078e0200 */
[----:B------:R-:W-:-:S04]  /*02b0*/  MOV R28, UR5 ;  /* 0x00000005001c7c02 */ /* 0x000fc80008000f00 */
[----:B------:R-:W-:-:S07]  /*02c0*/  MOV R29, UR6 ;  /* 0x00000006001d7c02 */ /* 0x000fce0008000f00 */
.L_x_19:
[----:B------:R-:W0:Y:S01]  /*02d0*/  LDC.64 R24, c[0x0][0x388] ;  /* 0x0000e200ff187b82 */ /* 0x000e220000000a00 */
[----:B------:R-:W-:Y:S02]  /*02e0*/  MOV R22, R28 ;  /* 0x0000001c00167202 */ /* 0x000fe40000000f00 */
[----:B------:R-:W-:-:S05]  /*02f0*/  MOV R23, R29 ;  /* 0x0000001d00177202 */ /* 0x000fca0000000f00 */
[----:B------:R-:W2:Y:S04]  /*0300*/  LDG.E R27, desc[UR8][R22.64+-0x20] ;  /* 0xffffe008161b7981 */ /* 0x000ea8000c1e1900 */
[----:B------:R-:W3:Y:S04]  /*0310*/  LDG.E R28, desc[UR8][R22.64+-0x1c] ;  /* 0xffffe408161c7981 */ /* 0x000ee8000c1e1900 */
[----:B------:R-:W4:Y:S01]  /*0320*/  LDG.E R36, desc[UR8][R22.64+-0x18] ;  /* 0xffffe80816247981 */ /* 0x000f22000c1e1900 */
[----:B0-----:R-:W-:-:S04]  /*0330*/  IMAD.WIDE.U32 R30, R2, 0x4, R24 ;  /* 0x00000004021e7825 */ /* 0x001fc800078e0018 */
[--C-:B------:R-:W-:Y:S02]  /*0340*/  IMAD.WIDE.U32 R34, R17, 0x4, R24.reuse ;  /* 0x0000000411227825 */ /* 0x100fe400078e0018 */
[----:B------:R-:W2:Y:S02]  /*0350*/  LDG.E R31, desc[UR8][R30.64] ;  /* 0x000000081e1f7981 */ /* 0x000ea4000c1e1900 */
[----:B------:R-:W-:Y:S02]  /*0360*/  IMAD.WIDE.U32 R32, R15, 0x4, R24 ;  /* 0x000000040f207825 */ /* 0x000fe400078e0018 */
[----:B------:R-:W3:Y:S04]  /*0370*/  LDG.E R34, desc[UR8][R34.64] ;  /* 0x0000000822227981 */ /* 0x000ee8000c1e1900 */
[----:B------:R-:W4:Y:S04]  /*0380*/  LDG.E R33, desc[UR8][R32.64] ;  /* 0x0000000820217981 */ /* 0x000f28000c1e1900 */
[----:B------:R-:W5:Y:S01]  /*0390*/  LDG.E R35, desc[UR8][R22.64+-0x8] ;  /* 0xfffff80816237981 */ /* 0x000f62000c1e1900 */
[----:B--2---:R-:W-:-:S04]  /*03a0*/  FFMA R27, R31, R27, R26 ;  /* 0x0000001b1f1b7223 */ /* 0x004fc8000000001a */
[----:B---3--:R-:W-:Y:S01]  /*03b0*/  FFMA R28, R34, R28, R27 ;  /* 0x0000001c221c7223 */ /* 0x008fe2000000001b */
[----:B------:R-:W-:Y:S01]  /*03c0*/  IMAD.WIDE.U32 R26, R13, 0x4, R24 ;  /* 0x000000040d1a7825 */ /* 0x000fe200078e0018 */
[----:B------:R-:W2:Y:S03]  /*03d0*/  LDG.E R34, desc[UR8][R22.64+-0x14] ;  /* 0xffffec0816227981 */ /* 0x000ea6000c1e1900 */
[----:B----4-:R-:W-:Y:S01]  /*03e0*/  FFMA R36, R33, R36, R28 ;  /* 0x0000002421247223 */ /* 0x010fe2000000001c */
[--C-:B------:R-:W-:Y:S01]  /*03f0*/  IMAD.WIDE.U32 R28, R11, 0x4, R24.reuse ;  /* 0x000000040b1c7825 */ /* 0x100fe200078e0018 */
[----:B------:R-:W2:Y:S03]  /*0400*/  LDG.E R27, desc[UR8][R26.64] ;  /* 0x000000081a1b7981 */ /* 0x000ea6000c1e1900 */
[----:B------:R-:W-:-:S02]  /*0410*/  IMAD.WIDE.U32 R30, R9, 0x4, R24 ;  /* 0x00000004091e7825 */ /* 0x000fc400078e0018 */
[----:B------:R-:W3:Y:S02]  /*0420*/  LDG.E R28, desc[UR8][R28.64] ;  /* 0x000000081c1c7981 */ /* 0x000ee4000c1e1900 */
[----:B------:R-:W-:Y:S02]  /*0430*/  IMAD.WIDE.U32 R32, R7, 0x4, R24 ;  /* 0x0000000407207825 */ /* 0x000fe400078e0018 */
[----:B------:R-:W4:Y:S04]  /*0440*/  LDG.E R30, desc[UR8][R30.64] ;  /* 0x000000081e1e7981 */ /* 0x000f28000c1e1900 */
[----:B------:R-:W3:Y:S04]  /*0450*/  LDG.E R26, desc[UR8][R22.64+-0x10] ;  /* 0xfffff008161a7981 */ /* 0x000ee8000c1e1900 */
[----:B------:R-:W4:Y:S04]  /*0460*/  LDG.E R29, desc[UR8][R22.64+-0xc] ;  /* 0xfffff408161d7981 */ /* 0x000f28000c1e1900 */
[----:B------:R-:W5:Y:S04]  /*0470*/  LDG.E R32, desc[UR8][R32.64] ;  /* 0x0000000820207981 */ /* 0x000f68000c1e1900 */
[----:B------:R-:W5:Y:S01]  /*0480*/  LDG.E R33, desc[UR8][R22.64+0x4] ;  /* 0x0000040816217981 */ /* 0x000f62000c1e1900 */
[----:B--2---:R-:W-:-:S04]  /*0490*/  FFMA R37, R27, R34, R36 ;  /* 0x000000221b257223 */ /* 0x004fc80000000024 */
[----:B---3--:R-:W-:Y:S01]  /*04a0*/  FFMA R37, R28, R26, R37 ;  /* 0x0000001a1c257223 */ /* 0x008fe20000000025 */
[----:B------:R-:W-:-:S04]  /*04b0*/  IMAD.WIDE.U32 R26, R20, 0x4, R24 ;  /* 0x00000004141a7825 */ /* 0x000fc800078e0018 */
[----:B----4-:R-:W-:Y:S01]  /*04c0*/  FFMA R37, R30, R29, R37 ;  /* 0x0000001d1e257223 */ /* 0x010fe20000000025 */
[----:B------:R-:W-:Y:S01]  /*04d0*/  IMAD.WIDE.U32 R28, R18, 0x4, R24 ;  /* 0x00000004121c7825 */ /* 0x000fe200078e0018 */
[----:B------:R-:W2:Y:S03]  /*04e0*/  LDG.E R27, desc[UR8][R26.64] ;  /* 0x000000081a1b7981 */ /* 0x000ea6000c1e1900 */
[----:B-----5:R-:W-:Y:S01]  /*04f0*/  FFMA R34, R32, R35, R37 ;  /* 0x0000002320227223 */ /* 0x020fe20000000025 */
[--C-:B------:R-:W-:Y:S01]  /*0500*/  IMAD.WIDE.U32 R30, R16, 0x4, R24.reuse ;  /* 0x00000004101e7825 */ /* 0x100fe200078e0018 */
[----:B------:R-:W2:Y:S03]  /*0510*/  LDG.E R32, desc[UR8][R22.64+-0x4] ;  /* 0xfffffc0816207981 */ /* 0x000ea6000c1e1900 */
[----:B------:R-:W-:Y:S01]  /*0520*/  IMAD.WIDE.U32 R36, R14, 0x4, R24 ;  /* 0x000000040e247825 */ /* 0x000fe200078e0018 */
[----:B------:R-:W3:Y:S04]  /*0530*/  LDG.E R28, desc[UR8][R28.64] ;  /* 0x000000081c1c7981 */ /* 0x000ee8000c1e1900 */
[----:B------:R-:W3:Y:S04]  /*0540*/  LDG.E R26, desc[UR8][R22.64] ;  /* 0x00000008161a7981 */ /* 0x000ee8000c1e1900 */
[----:B------:R-:W4:Y:S04]  /*0550*/  LDG.E R30, desc[UR8][R30.64] ;  /* 0x000000081e1e7981 */ /* 0x000f28000c1e1900 */
[----:B------:R-:W5:Y:S04]  /*0560*/  LDG.E R36, desc[UR8][R36.64] ;  /* 0x0000000824247981 */ /* 0x000f68000c1e1900 */
[----:B------:R-:W5:Y:S04]  /*0570*/  LDG.E R31, desc[UR8][R22.64+0x8] ;  /* 0x00000808161f7981 */ /* 0x000f68000c1e1900 */
[----:B------:R-:W5:Y:S01]  /*0580*/  LDG.E R37, desc[UR8][R22.64+0x18] ;  /* 0x0000180816257981 */ /* 0x000f62000c1e1900 */
[----:B--2---:R-:W-:-:S04]  /*0590*/  FFMA R35, R27, R32, R34 ;  /* 0x000000201b237223 */ /* 0x004fc80000000022 */
[----:B---3--:R-:W-:Y:S01]  /*05a0*/  FFMA R32, R28, R26, R35 ;  /* 0x0000001a1c207223 */ /* 0x008fe20000000023 */
[----:B------:R-:W-:-:S04]  /*05b0*/  IMAD.WIDE.U32 R34, R12, 0x4, R24 ;  /* 0x000000040c227825 */ /* 0x000fc800078e0018 */
[----:B----4-:R-:W-:Y:S01]  /*05c0*/  FFMA R27, R30, R33, R32 ;  /* 0x000000211e1b7223 */ /* 0x010fe20000000020 */
[--C-:B------:R-:W-:Y:S01]  /*05d0*/  IMAD.WIDE.U32 R32, R10, 0x4, R24.reuse ;  /* 0x000000040a207825 */ /* 0x100fe200078e0018 */
[----:B------:R-:W2:Y:S03]  /*05e0*/  LDG.E R30, desc[UR8][R22.64+0xc] ;  /* 0x00000c08161e7981 */ /* 0x000ea6000c1e1900 */
[----:B------:R-:W-:Y:S01]  /*05f0*/  IMAD.WIDE.U32 R28, R8, 0x4, R24 ;  /* 0x00000004081c7825 */ /* 0x000fe200078e0018 */
[----:B------:R-:W2:Y:S03]  /*0600*/  LDG.E R34, desc[UR8][R34.64] ;  /* 0x0000000822227981 */ /* 0x000ea6000c1e1900 */
[----:B-----5:R-:W-:Y:S01]  /*0610*/  FFMA R31, R36, R31, R27 ;  /* 0x0000001f241f7223 */ /* 0x020fe2000000001b */
[--C-:B------:R-:W-:Y:S01]  /*0620*/  IMAD.WIDE.U32 R26, R6, 0x4, R24.reuse ;  /* 0x00000004061a7825 */ /* 0x100fe200078e0018 */
[----:B------:R-:W3:Y:S03]  /*0630*/  LDG.E R32, desc[UR8][R32.64] ;  /* 0x0000000820207981 */ /* 0x000ee6000c1e1900 */
[----:B------:R-:W-:Y:S01]  /*0640*/  IMAD.WIDE.U32 R24, R19, 0x4, R24 ;  /* 0x0000000413187825 */ /* 0x000fe200078e0018 */
[----:B------:R-:W3:Y:S04]  /*0650*/  LDG.E R36, desc[UR8][R22.64+0x10] ;  /* 0x0000100816247981 */ /* 0x000ee8000c1e1900 */
[----:B------:R-:W4:Y:S04]  /*0660*/  LDG.E R28, desc[UR8][R28.64] ;  /* 0x000000081c1c7981 */ /* 0x000f28000c1e1900 */
[----:B------:R-:W5:Y:S04]  /*0670*/  LDG.E R24, desc[UR8][R24.64] ;  /* 0x0000000818187981 */ /* 0x000f68000c1e1900 */
[----:B------:R-:W5:Y:S04]  /*0680*/  LDG.E R26, desc[UR8][R26.64] ;  /* 0x000000081a1a7981 */ /* 0x000f68000c1e1900 */
[----:B------:R-:W5:Y:S04]  /*0690*/  LDG.E R35, desc[UR8][R22.64+0x1c] ;  /* 0x00001c0816237981 */ /* 0x000f68000c1e1900 */
[----:B------:R-:W4:Y:S01]  /*06a0*/  LDG.E R25, desc[UR8][R22.64+0x14] ;  /* 0x0000140816197981 */ /* 0x000f22000c1e1900 */
[----:B------:R-:W-:-:S02]  /*06b0*/  IADD3 R21, PT, PT, R21, 0x10, RZ ;  /* 0x0000001015157810 */ /* 0x000fc40007ffe0ff */
[C---:B------:R-:W-:Y:S02]  /*06c0*/  LEA R2, R3.reuse, R2, 0x4 ;  /* 0x0000000203027211 */ /* 0x040fe400078e20ff */
[C---:B------:R-:W-:Y:S02]  /*06d0*/  LEA R19, R3.reuse, R19, 0x4 ;  /* 0x0000001303137211 */ /* 0x040fe400078e20ff */
[C---:B------:R-:W-:Y:S02]  /*06e0*/  LEA R6, R3.reuse, R6, 0x4 ;  /* 0x0000000603067211 */ /* 0x040fe400078e20ff */
[C---:B------:R-:W-:Y:S02]  /*06f0*/  LEA R8, R3.reuse, R8, 0x4 ;  /* 0x0000000803087211 */ /* 0x040fe400078e20ff */
[C---:B------:R-:W-:Y:S02]  /*0700*/  LEA R10, R3.reuse, R10, 0x4 ;  /* 0x0000000a030a7211 */ /* 0x040fe400078e20ff */
[----:B------:R-:W-:-:S02]  /*0710*/  LEA R12, R3, R12, 0x4 ;  /* 0x0000000c030c7211 */ /* 0x000fc400078e20ff */
        /* <DEDUP_REMOVED lines=9> */
[----:B------:R-:W-:Y:S01]  /*07b0*/  LEA R17, R3, R17, 0x4 ;  /* 0x0000001103117211 */ /* 0x000fe200078e20ff */
[----:B--2---:R-:W-:-:S04]  /*07c0*/  FFMA R31, R34, R30, R31 ;  /* 0x0000001e221f7223 */ /* 0x004fc8000000001f */
[----:B---3--:R-:W-:-:S04]  /*07d0*/  FFMA R31, R32, R36, R31 ;  /* 0x00000024201f7223 */ /* 0x008fc8000000001f */
[----:B----4-:R-:W-:Y:S01]  /*07e0*/  FFMA R31, R28, R25, R31 ;  /* 0x000000191c1f7223 */ /* 0x010fe2000000001f */
[----:B------:R-:W-:-:S04]  /*07f0*/  IADD3 R28, P1, PT, R22, 0x40, RZ ;  /* 0x00000040161c7810 */ /* 0x000fc80007f3e0ff */
[----:B------:R-:W-:Y:S02]  /*0800*/  IADD3.X R29, PT, PT, RZ, R23, RZ, P1, !PT ;  /* 0x00000017ff1d7210 */ /* 0x000fe40000ffe4ff */
[----:B------:R-:W-:Y:S01]  /*0810*/  ISETP.NE.AND P1, PT, R21, RZ, PT ;  /* 0x000000ff1500720c */ /* 0x000fe20003f25270 */
[----:B-----5:R-:W-:-:S04]  /*0820*/  FFMA R31, R26, R37, R31 ;  /* 0x000000251a1f7223 */ /* 0x020fc8000000001f */
[----:B------:R-:W-:-:S08]  /*0830*/  FFMA R26, R24, R35, R31 ;  /* 0x00000023181a7223 */ /* 0x000fd0000000001f */
[----:B------:R-:W-:Y:S05]  /*0840*/  @P1 BRA `(.L_x_19) ;  /* 0xfffffff800a01947 */ /* 0x000fea000383ffff */
.L_x_18:
[----:B------:R-:W-:Y:S05]  /*0850*/  @!P0 BRA `(.L_x_17) ;  /* 0x00000004007c8947 */ /* 0x000fea0003800000 */
[----:B------:R-:W-:Y:S02]  /*0860*/  ISETP.GE.U32.AND P0, PT, R4, 0x8, PT ;  /* 0x000000080400780c */ /* 0x000fe40003f06070 */
[----:B------:R-:W-:-:S04]  /*0870*/  LOP3.LUT R18, R3, 0x7, RZ, 0xc0, !PT ;  /* 0x0000000703127812 */ /* 0x000fc800078ec0ff */
[----:B------:R-:W-:-:S07]  /*0880*/  ISETP.NE.AND P1, PT, R18, RZ, PT ;  /* 0x000000ff1200720c */ /* 0x000fce0003f25270 */
[----:B------:R-:W-:Y:S06]  /*0890*/  @!P0 BRA `(.L_x_20) ;  /* 0x0000000000b08947 */ /* 0x000fec0003800000 */
[----:B------:R-:W0:Y:S01]  /*08a0*/  LDC.64 R8, c[0x0][0x388] ;  /* 0x0000e200ff087b82 */ /* 0x000e220000000a00 */
[----:B------:R-:W-:-:S05]  /*08b0*/  IMAD R10, R5, R3, R0 ;  /* 0x00000003050a7224 */ /* 0x000fca00078e0200 */
[-C--:B------:R-:W-:Y:S02]  /*08c0*/  IADD3 R12, PT, PT, R10, R3.reuse, RZ ;  /* 0x000000030a0c7210 */ /* 0x080fe40007ffe0ff */
[----:B------:R-:W1:Y:S02]  /*08d0*/  LDC.64 R6, c[0x0][0x390] ;  /* 0x0000e400ff067b82 */ /* 0x000e640000000a00 */
[----:B------:R-:W-:-:S04]  /*08e0*/  IADD3 R28, PT, PT, R12, R3, RZ ;  /* 0x000000030c1c7210 */ /* 0x000fc80007ffe0ff */
[----:B------:R-:W-:Y:S01]  /*08f0*/  IADD3 R30, PT, PT, R28, R3, RZ ;  /* 0x000000031c1e7210 */ /* 0x000fe20007ffe0ff */
[----:B0-----:R-:W-:-:S04]  /*0900*/  IMAD.WIDE.U32 R10, R10, 0x4, R8 ;  /* 0x000000040a0a7825 */ /* 0x001fc800078e0008 */
[----:B------:R-:W-:Y:S01]  /*0910*/  IMAD.WIDE.U32 R12, R12, 0x4, R8 ;  /* 0x000000040c0c7825 */ /* 0x000fe200078e0008 */
[----:B------:R0:W2:Y:S03]  /*0920*/  LDG.E R19, desc[UR8][R10.64] ;  /* 0x000000080a137981 */ /* 0x0000a6000c1e1900 */
[----:B-1----:R-:W-:Y:S01]  /*0930*/  IMAD.WIDE.U32 R6, R5, 0x4, R6 ;  /* 0x0000000405067825 */ /* 0x002fe200078e0006 */
[----:B------:R1:W3:Y:S04]  /*0940*/  LDG.E R21, desc[UR8][R12.64] ;  /* 0x000000080c157981 */ /* 0x0002e8000c1e1900 */
[----:B------:R-:W2:Y:S01]  /*0950*/  LDG.E R17, desc[UR8][R6.64] ;  /* 0x0000000806117981 */ /* 0x000ea2000c1e1900 */
[----:B------:R-:W-:Y:S01]  /*0960*/  IMAD.WIDE.U32 R28, R28, 0x4, R8 ;  /* 0x000000041c1c7825 */ /* 0x000fe200078e0008 */
[----:B------:R-:W-:-:S02]  /*0970*/  IADD3 R14, PT, PT, R30, R3, RZ ;  /* 0x000000031e0e7210 */ /* 0x000fc40007ffe0ff */
[----:B------:R-:W3:Y:S01]  /*0980*/  LDG.E R2, desc[UR8][R6.64+0x4] ;  /* 0x0000040806027981 */ /* 0x000ee2000c1e1900 */
[--C-:B------:R-:W-:Y:S01]  /*0990*/  IMAD.WIDE.U32 R30, R30, 0x4, R8.reuse ;  /* 0x000000041e1e7825 */ /* 0x100fe200078e0008 */
[C---:B------:R-:W-:Y:S02]  /*09a0*/  IADD3 R20, PT, PT, R14.reuse, R3, RZ ;  /* 0x000000030e147210 */ /* 0x040fe40007ffe0ff */
[----:B------:R-:W4:Y:S01]  /*09b0*/  LDG.E R4, desc[UR8][R28.64] ;  /* 0x000000081c047981 */ /* 0x000f22000c1e1900 */
[----:B------:R-:W-:-:S03]  /*09c0*/  IMAD.WIDE.U32 R14, R14, 0x4, R8 ;  /* 0x000000040e0e7825 */ /* 0x000fc600078e0008 */
[----:B------:R-:W4:Y:S01]  /*09d0*/  LDG.E R23, desc[UR8][R6.64+0x8] ;  /* 0x0000080806177981 */ /* 0x000f22000c1e1900 */
[CC--:B------:R-:W-:Y:S01]  /*09e0*/  IADD3 R22, PT, PT, R20.reuse, R3.reuse, RZ ;  /* 0x0000000314167210 */ /* 0x0c0fe20007ffe0ff */
[--C-:B0-----:R-:W-:Y:S02]  /*09f0*/  IMAD.WIDE.U32 R10, R20, 0x4, R8.reuse ;  /* 0x00000004140a7825 */ /* 0x101fe400078e0008 */
[----:B------:R-:W5:Y:S04]  /*0a00*/  LDG.E R16, desc[UR8][R30.64] ;  /* 0x000000081e107981 */ /* 0x000f68000c1e1900 */
[----:B------:R-:W5:Y:S01]  /*0a10*/  LDG.E R25, desc[UR8][R6.64+0xc] ;  /* 0x00000c0806197981 */ /* 0x000f62000c1e1900 */
[C---:B------:R-:W-:Y:S01]  /*0a20*/  IADD3 R27, PT, PT, R22.reuse, R3, RZ ;  /* 0x00000003161b7210 */ /* 0x040fe20007ffe0ff */
[----:B-1----:R-:W-:-:S02]  /*0a30*/  IMAD.WIDE.U32 R12, R22, 0x4, R8 ;  /* 0x00000004160c7825 */ /* 0x002fc400078e0008 */
[----:B------:R-:W5:Y:S04]  /*0a40*/  LDG.E R15, desc[UR8][R14.64] ;  /* 0x000000080e0f7981 */ /* 0x000f68000c1e1900 */
[----:B------:R-:W5:Y:S01]  /*0a50*/  LDG.E R20, desc[UR8][R6.64+0x10] ;  /* 0x0000100806147981 */ /* 0x000f62000c1e1900 */
[----:B------:R-:W-:-:S03]  /*0a60*/  IMAD.WIDE.U32 R8, R27, 0x4, R8 ;  /* 0x000000041b087825 */ /* 0x000fc600078e0008 */
[----:B------:R-:W5:Y:S04]  /*0a70*/  LDG.E R10, desc[UR8][R10.64] ;  /* 0x000000080a0a7981 */ /* 0x000f68000c1e1900 */
[----:B------:R-:W5:Y:S04]  /*0a80*/  LDG.E R22, desc[UR8][R6.64+0x14] ;  /* 0x0000140806167981 */ /* 0x000f68000c1e1900 */
[----:B------:R-:W5:Y:S04]  /*0a90*/  LDG.E R13, desc[UR8][R12.64] ;  /* 0x000000080c0d7981 */ /* 0x000f68000c1e1900 */
[----:B------:R-:W5:Y:S04]  /*0aa0*/  LDG.E R24, desc[UR8][R6.64+0x18] ;  /* 0x0000180806187981 */ /* 0x000f68000c1e1900 */
[----:B------:R-:W5:Y:S04]  /*0ab0*/  LDG.E R9, desc[UR8][R8.64] ;  /* 0x0000000808097981 */ /* 0x000f68000c1e1900 */
[----:B------:R-:W5:Y:S01]  /*0ac0*/  LDG.E R27, desc[UR8][R6.64+0x1c] ;  /* 0x00001c08061b7981 */ /* 0x000f62000c1e1900 */
[----:B------:R-:W-:Y:S01]  /*0ad0*/  IADD3 R5, PT, PT, R5, 0x8, RZ ;  /* 0x0000000805057810 */ /* 0x000fe20007ffe0ff */
[----:B--2---:R-:W-:-:S04]  /*0ae0*/  FFMA R26, R19, R17, R26 ;  /* 0x00000011131a7223 */ /* 0x004fc8000000001a */
[----:B---3--:R-:W-:-:S04]  /*0af0*/  FFMA R21, R21, R2, R26 ;  /* 0x0000000215157223 */ /* 0x008fc8000000001a */
[----:B----4-:R-:W-:-:S04]  /*0b00*/  FFMA R21, R4, R23, R21 ;  /* 0x0000001704157223 */ /* 0x010fc80000000015 */
[----:B-----5:R-:W-:-:S04]  /*0b10*/  FFMA R16, R16, R25, R21 ;  /* 0x0000001910107223 */ /* 0x020fc80000000015 */
[----:B------:R-:W-:-:S04]  /*0b20*/  FFMA R15, R15, R20, R16 ;  /* 0x000000140f0f7223 */ /* 0x000fc80000000010 */
[----:B------:R-:W-:-:S04]  /*0b30*/  FFMA R10, R10, R22, R15 ;  /* 0x000000160a0a7223 */ /* 0x000fc8000000000f */
[----:B------:R-:W-:-:S04]  /*0b40*/  FFMA R10, R13, R24, R10 ;  /* 0x000000180d0a7223 */ /* 0x000fc8000000000a */
[----:B------:R-:W-:-:S07]  /*0b50*/  FFMA R26, R9, R27, R10 ;  /* 0x0000001b091a7223 */ /* 0x000fce000000000a */
.L_x_20:
        /* <DEDUP_REMOVED lines=12> */
[----:B------:R-:W-:Y:S02]  /*0c20*/  IMAD.WIDE.U32 R12, R12, 0x4, R8 ;  /* 0x000000040c0c7825 */ /* 0x000fe400078e0008 */
[----:B------:R-:W2:Y:S02]  /*0c30*/  LDG.E R11, desc[UR8][R10.64] ;  /* 0x000000080a0b7981 */ /* 0x000ea4000c1e1900 */
[----:B-1----:R-:W-:Y:S02]  /*0c40*/  IMAD.WIDE.U32 R6, R5, 0x4, R6 ;  /* 0x0000000405067825 */ /* 0x002fe400078e0006 */
[----:B------:R-:W3:Y:S02]  /*0c50*/  LDG.E R13, desc[UR8][R12.64] ;  /* 0x000000080c0d7981 */ /* 0x000ee4000c1e1900 */
[--C-:B------:R-:W-:Y:S02]  /*0c60*/  IMAD.WIDE.U32 R14, R14, 0x4, R8.reuse ;  /* 0x000000040e0e7825 */ /* 0x100fe400078e0008 */
[----:B------:R-:W2:Y:S02]  /*0c70*/  LDG.E R4, desc[UR8][R6.64] ;  /* 0x0000000806047981 */ /* 0x000ea4000c1e1900 */
[----:B------:R-:W-:-:S02]  /*0c80*/  IMAD.WIDE.U32 R8, R17, 0x4, R8 ;  /* 0x0000000411087825 */ /* 0x000fc400078e0008 */
[----:B------:R-:W3:Y:S04]  /*0c90*/  LDG.E R16, desc[UR8][R6.64+0x4] ;  /* 0x0000040806107981 */ /* 0x000ee8000c1e1900 */
[----:B------:R-:W4:Y:S04]  /*0ca0*/  LDG.E R15, desc[UR8][R14.64] ;  /* 0x000000080e0f7981 */ /* 0x000f28000c1e1900 */
[----:B------:R-:W4:Y:S04]  /*0cb0*/  LDG.E R17, desc[UR8][R6.64+0x8] ;  /* 0x0000080806117981 */ /* 0x000f28000c1e1900 */
[----:B------:R-:W5:Y:S04]  /*0cc0*/  LDG.E R9, desc[UR8][R8.64] ;  /* 0x0000000808097981 */ /* 0x000f68000c1e1900 */
[----:B------:R-:W5:Y:S01]  /*0cd0*/  LDG.E R18, desc[UR8][R6.64+0xc] ;  /* 0x00000c0806127981 */ /* 0x000f62000c1e1900 */
[----:B------:R-:W-:Y:S01]  /*0ce0*/  IADD3 R5, PT, PT, R5, 0x4, RZ ;  /* 0x0000000405057810 */ /* 0x000fe20007ffe0ff */
[----:B--2---:R-:W-:-:S04]  /*0cf0*/  FFMA R4, R11, R4, R26 ;  /* 0x000000040b047223 */ /* 0x004fc8000000001a */
[----:B---3--:R-:W-:-:S04]  /*0d00*/  FFMA R4, R13, R16, R4 ;  /* 0x000000100d047223 */ /* 0x008fc80000000004 */
[----:B----4-:R-:W-:-:S04]  /*0d10*/  FFMA R4, R15, R17, R4 ;  /* 0x000000110f047223 */ /* 0x010fc80000000004 */
[----:B-----5:R-:W-:-:S07]  /*0d20*/  FFMA R26, R9, R18, R4 ;  /* 0x00000012091a7223 */ /* 0x020fce0000000004 */
.L_x_21:
[----:B------:R-:W-:Y:S05]  /*0d30*/  @!P1 BRA `(.L_x_17) ;  /* 0x0000000000449947 */ /* 0x000fea0003800000 */
[----:B------:R-:W0:Y:S01]  /*0d40*/  LDC.64 R6, c[0x0][0x390] ;  /* 0x0000e400ff067b82 */ /* 0x000e220000000a00 */
[----:B------:R-:W-:Y:S01]  /*0d50*/  IADD3 R10, PT, PT, -R2, RZ, RZ ;  /* 0x000000ff020a7210 */ /* 0x000fe20007ffe1ff */
[----:B------:R-:W-:-:S06]  /*0d60*/  IMAD R2, R5, R3, R0 ;  /* 0x0000000305027224 */ /* 0x000fcc00078e0200 */
[----:B------:R-:W1:Y:S01]  /*0d70*/  LDC.64 R8, c[0x0][0x388] ;  /* 0x0000e200ff087b82 */ /* 0x000e620000000a00 */
[----:B0-----:R-:W-:-:S03]  /*0d80*/  IMAD.WIDE.U32 R6, R5, 0x4, R6 ;  /* 0x0000000405067825 */ /* 0x001fc600078e0006 */
[----:B------:R-:W-:-:S07]  /*0d90*/  MOV R11, R6 ;  /* 0x00000006000b7202 */ /* 0x000fce0000000f00 */
.L_x_22:
[----:B-1----:R-:W-:Y:S01]  /*0da0*/  IMAD.WIDE.U32 R4, R2, 0x4, R8 ;  /* 0x0000000402047825 */ /* 0x002fe200078e0008 */
[----:B------:R-:W-:-:S05]  /*0db0*/  MOV R6, R11 ;  /* 0x0000000b00067202 */ /* 0x000fca0000000f00 */
[----:B------:R-:W2:Y:S04]  /*0dc0*/  LDG.E R5, desc[UR8][R4.64] ;  /* 0x0000000804057981 */ /* 0x000ea8000c1e1900 */
[----:B------:R0:W2:Y:S01]  /*0dd0*/  LDG.E R6, desc[UR8][R6.64] ;  /* 0x0000000806067981 */ /* 0x0000a2000c1e1900 */
[----:B------:R-:W-:Y:S02]  /*0de0*/  IADD3 R10, PT, PT, R10, 0x1, RZ ;  /* 0x000000010a0a7810 */ /* 0x000fe40007ffe0ff */
[----:B------:R-:W-:Y:S02]  /*0df0*/  IADD3 R11, P1, PT, R11, 0x4, RZ ;  /* 0x000000040b0b7810 */ /* 0x000fe40007f3e0ff */
[----:B------:R-:W-:Y:S02]  /*0e00*/  ISETP.NE.AND P0, PT, R10, RZ, PT ;  /* 0x000000ff0a00720c */ /* 0x000fe40003f05270 */
[----:B------:R-:W-:-:S02]  /*0e10*/  IADD3 R2, PT, PT, R2, R3, RZ ;  /* 0x0000000302027210 */ /* 0x000fc40007ffe0ff */
[----:B0-----:R-:W-:Y:S01]  /*0e20*/  IADD3.X R7, PT, PT, RZ, R7, RZ, P1, !PT ;  /* 0x00000007ff077210 */ /* 0x001fe20000ffe4ff */
[----:B--2---:R-:W-:-:S08]  /*0e30*/  FFMA R26, R5, R6, R26 ;  /* 0x00000006051a7223 */ /* 0x004fd0000000001a */
[----:B------:R-:W-:Y:S05]  /*0e40*/  @P0 BRA `(.L_x_22) ;  /* 0xfffffffc00d40947 */ /* 0x000fea000383ffff */
.L_x_17:
[----:B------:R-:W0:Y:S02]  /*0e50*/  LDC.64 R2, c[0x0][0x398] ;  /* 0x0000e600ff027b82 */ /* 0x000e240000000a00 */
[----:B0-----:R-:W-:-:S05]  /*0e60*/  IMAD.WIDE.U32 R2, R0, 0x4, R2 ;  /* 0x0000000400027825 */ /* 0x001fca00078e0002 */
[----:B------:R-:W-:Y:S01]  /*0e70*/  STG.E desc[UR8][R2.64], R26 ;  /* 0x0000001a02007986 */ /* 0x000fe2000c101908 */
[----:B------:R-:W-:Y:S05]  /*0e80*/  EXIT ;  /* 0x000000000000794d */ /* 0x000fea0003800000 */
.L_x_23:
        /* <DEDUP_REMOVED lines=15> */
.L_x_27:


//--------------------- .nv.shared.reserved.0     --------------------------
	.section	.nv.shared.reserved.0,"aw",@nobits
	.weak		__nv_reservedSMEM_offset_0_alias
	.size		__nv_reservedSMEM_offset_0_alias, 0, 64
	.other		__nv_reservedSMEM_offset_0_alias,@"STO_CUDA_RESERVED_SHARED STV_DEFAULT"
__nv_reservedSMEM_offset_0_alias:
	.zero		0
	.zero		64


//--------------------- .nv.constant0._Z17set_matrix_colmajiifPf --------------------------
	.section	.nv.constant0._Z17set_matrix_colmajiifPf,"a",@progbits
	.sectionflags	@""
	.align	4
.nv.constant0._Z17set_matrix_colmajiifPf:
	.zero		920


//--------------------- .nv.constant0._Z17set_matrix_rowmajiifPf --------------------------
	.section	.nv.constant0._Z17set_matrix_rowmajiifPf,"a",@progbits
	.sectionflags	@""
	.align	4
.nv.constant0._Z17set_matrix_rowmajiifPf:
	.zero		920


//--------------------- .nv.constant0._Z10set_vectorifPf --------------------------
	.section	.nv.constant0._Z10set_vectorifPf,"a",@progbits
	.sectionflags	@""
	.align	4
.nv.constant0._Z10set_vectorifPf:
	.zero		912


//--------------------- .nv.constant0._Z13compute_triadiiPKfS0_Pf --------------------------
	.section	.nv.constant0._Z13compute_triadiiPKfS0_Pf,"a",@progbits
	.sectionflags	@""
	.align	4
.nv.constant0._Z13compute_triadiiPKfS0_Pf:
	.zero		928


//--------------------- SYMBOLS --------------------------

	.type		.nv.reservedSmem.offset0,@object
	.size		.nv.reservedSmem.offset0,0x4
